# CuTe-DSL kernel — source=cudnn_frontend_dsl family=grouped_gemm_swiglu
# config = {"ab_dtype": "Float8E4M3FN", "sf_vec": 16, "d_dtype": "Float8E4M3FN", "vector_f32": true, "mma_mn": [128, 256], "cluster_mn": [2, 1]}


// ===== COMPILED SASS (sm_100a) =====

	.target	sm_100a

	.elftype	@"ET_EXEC"


//--------------------- .note.nv.tkinfo           --------------------------
	.section	.note.nv.tkinfo,"",@"SHT_NOTE"
	.sectionflags	@"SHF_NOTE_NV_TKINFO"
	.tkinfo
        /*0018*/ 	.word	0x00000081
        /*0030*/ 	.string	""
        /*0030*/ 	.string	"ptxas"
        /*0030*/ 	.string	"Cuda compilation tools, release 12.9, V12.9.83"
        /*0030*/ 	.string	"Build system must define TOOLS_VERSION_EXTENDED"
        /*0030*/ 	.string	"-O 3 -arch sm_100a "



//--------------------- .note.nv.cuver            --------------------------
	.section	.note.nv.cuver,"",@"SHT_NOTE"
	.sectionflags	@"SHF_NOTE_NV_CUVER"
        /*0018*/ 	.short	0x0001
        /*001a*/ 	.short	0x0064
        /*001c*/ 	.short	0x0001
        /*001e*/ 	.short	0x0000
        /*0020*/ 	.short	0x0001
        /*0022*/ 	.short	0x0000


//--------------------- .nv.info                  --------------------------
	.section	.nv.info,"",@"SHT_CUDA_INFO"
	.align	4


	//----- nvinfo : EIATTR_REGCOUNT
	.align		4
        /*0000*/ 	.byte	0x04, 0x2f
        /*0002*/ 	.short	(.L_4 - .L_3)
	.align		4
.L_3:
        /*0004*/ 	.word	index@(kernel_cutlass_kernel_cudnngrouped_gemmgrouped_gemm_swiglugrouped_gemm_swiglu_quantBlockScaledContiguousGroupedGemmKernel_object_at__TiledMMA_ThrLayoutVMNK11110000_PermutationMNK____MMAAt_0)
        /*0008*/ 	.word	0x00000084


	//----- nvinfo : EIATTR_FRAME_SIZE
	.align		4
.L_4:
        /*000c*/ 	.byte	0x04, 0x11
        /*000e*/ 	.short	(.L_6 - .L_5)
	.align		4
.L_5:
        /*0010*/ 	.word	index@($__internal_2_$__cuda_sm10x_tcgen05_guardrail_trap_unallocated_columns_being_dealloced)
        /*0014*/ 	.word	0x00000000


	//----- nvinfo : EIATTR_FRAME_SIZE
	.align		4
.L_6:
        /*0018*/ 	.byte	0x04, 0x11
        /*001a*/ 	.short	(.L_8 - .L_7)
	.align		4
.L_7:
        /*001c*/ 	.word	index@($__internal_1_$__cuda_sm10x_tcgen05_guardrail_trap_phase_invalid_during_alloc)
        /*0020*/ 	.word	0x00000000


	//----- nvinfo : EIATTR_FRAME_SIZE
	.align		4
.L_8:
        /*0024*/ 	.byte	0x04, 0x11
        /*0026*/ 	.short	(.L_10 - .L_9)
	.align		4
.L_9:
        /*0028*/ 	.word	index@($__internal_0_$__cuda_sm10x_tcgen05_guardrail_trap_col_being_dealloced_not_returned_by_alloc)
        /*002c*/ 	.word	0x00000000


	//----- nvinfo : EIATTR_FRAME_SIZE
	.align		4
.L_10:
        /*0030*/ 	.byte	0x04, 0x11
        /*0032*/ 	.short	(.L_12 - .L_11)
	.align		4
.L_11:
        /*0034*/ 	.word	index@(kernel_cutlass_kernel_cudnngrouped_gemmgrouped_gemm_swiglugrouped_gemm_swiglu_quantBlockScaledContiguousGroupedGemmKernel_object_at__TiledMMA_ThrLayoutVMNK11110000_PermutationMNK____MMAAt_0)
        /*0038*/ 	.word	0x00000000


	//----- nvinfo : EIATTR_MIN_STACK_SIZE
	.align		4
.L_12:
        /*003c*/ 	.byte	0x04, 0x12
        /*003e*/ 	.short	(.L_14 - .L_13)
	.align		4
.L_13:
        /*0040*/ 	.word	index@(kernel_cutlass_kernel_cudnngrouped_gemmgrouped_gemm_swiglugrouped_gemm_swiglu_quantBlockScaledContiguousGroupedGemmKernel_object_at__TiledMMA_ThrLayoutVMNK11110000_PermutationMNK____MMAAt_0)
        /*0044*/ 	.word	0x00000000
.L_14:


//--------------------- .nv.info.kernel_cutlass_kernel_cudnngrouped_gemmgrouped_gemm_swiglugrouped_gemm_swiglu_quantBlockScaledContiguousGroupedGemmKernel_object_at__TiledMMA_ThrLayoutVMNK11110000_PermutationMNK____MMAAt_0 --------------------------
	.section	.nv.info.kernel_cutlass_kernel_cudnngrouped_gemmgrouped_gemm_swiglugrouped_gemm_swiglu_quantBlockScaledContiguousGroupedGemmKernel_object_at__TiledMMA_ThrLayoutVMNK11110000_PermutationMNK____MMAAt_0,"",@"SHT_CUDA_INFO"
	.sectionflags	@""
	.align	4


	//----- nvinfo : EIATTR_CUDA_API_VERSION
	.align		4
        /*0000*/ 	.byte	0x04, 0x37
        /*0002*/ 	.short	(.L_16 - .L_15)
.L_15:
        /*0004*/ 	.word	0x00000081


	//----- nvinfo : EIATTR_KPARAM_INFO
	.align		4
.L_16:
        /*0008*/ 	.byte	0x04, 0x17
        /*000a*/ 	.short	(.L_18 - .L_17)
.L_17:
        /*000c*/ 	.word	0x00000000
        /*0010*/ 	.short	0x000f
        /*0012*/ 	.short	0x03f8
        /*0014*/ 	.byte	0x00, 0xf0, 0x31, 0x00


	//----- nvinfo : EIATTR_KPARAM_INFO
	.align		4
.L_18:
        /*0018*/ 	.byte	0x04, 0x17
        /*001a*/ 	.short	(.L_20 - .L_19)
.L_19:
        /*001c*/ 	.word	0x00000000
        /*0020*/ 	.short	0x000e
        /*0022*/ 	.short	0x03ec
        /*0024*/ 	.byte	0x00, 0xf0, 0x31, 0x00


	//----- nvinfo : EIATTR_KPARAM_INFO
	.align		4
.L_20:
        /*0028*/ 	.byte	0x04, 0x17
        /*002a*/ 	.short	(.L_22 - .L_21)
.L_21:
        /*002c*/ 	.word	0x00000000
        /*0030*/ 	.short	0x000d
        /*0032*/ 	.short	0x03e0
        /*0034*/ 	.byte	0x00, 0xf0, 0x31, 0x00


	//----- nvinfo : EIATTR_KPARAM_INFO
	.align		4
.L_22:
        /*0038*/ 	.byte	0x04, 0x17
        /*003a*/ 	.short	(.L_24 - .L_23)
.L_23:
        /*003c*/ 	.word	0x00000000
        /*0040*/ 	.short	0x000c
        /*0042*/ 	.short	0x03d8
        /*0044*/ 	.byte	0x00, 0xf0, 0x21, 0x00


	//----- nvinfo : EIATTR_KPARAM_INFO
	.align		4
.L_24:
        /*0048*/ 	.byte	0x04, 0x17
        /*004a*/ 	.short	(.L_26 - .L_25)
.L_25:
        /*004c*/ 	.word	0x00000000
        /*0050*/ 	.short	0x000b
        /*0052*/ 	.short	0x03d0
        /*0054*/ 	.byte	0x00, 0xf0, 0x21, 0x00


	//----- nvinfo : EIATTR_KPARAM_INFO
	.align		4
.L_26:
        /*0058*/ 	.byte	0x04, 0x17
        /*005a*/ 	.short	(.L_28 - .L_27)
.L_27:
        /*005c*/ 	.word	0x00000000
        /*0060*/ 	.short	0x000a
        /*0062*/ 	.short	0x03c8
        /*0064*/ 	.byte	0x00, 0xf0, 0x21, 0x00


	//----- nvinfo : EIATTR_KPARAM_INFO
	.align		4
.L_28:
        /*0068*/ 	.byte	0x04, 0x17
        /*006a*/ 	.short	(.L_30 - .L_29)
.L_29:
        /*006c*/ 	.word	0x00000000
        /*0070*/ 	.short	0x0009
        /*0072*/ 	.short	0x03c0
        /*0074*/ 	.byte	0x00, 0xf0, 0x21, 0x00


	//----- nvinfo : EIATTR_KPARAM_INFO
	.align		4
.L_30:
        /*0078*/ 	.byte	0x04, 0x17
        /*007a*/ 	.short	(.L_32 - .L_31)
.L_31:
        /*007c*/ 	.word	0x00000000
        /*0080*/ 	.short	0x0008
        /*0082*/ 	.short	0x0340
        /*0084*/ 	.byte	0x00, 0xf0, 0x01, 0x02


	//----- nvinfo : EIATTR_KPARAM_INFO
	.align		4
.L_32:
        /*0088*/ 	.byte	0x04, 0x17
        /*008a*/ 	.short	(.L_34 - .L_33)
.L_33:
        /*008c*/ 	.word	0x00000000
        /*0090*/ 	.short	0x0007
        /*0092*/ 	.short	0x02c0
        /*0094*/ 	.byte	0x00, 0xf0, 0x01, 0x02


	//----- nvinfo : EIATTR_KPARAM_INFO
	.align		4
.L_34:
        /*0098*/ 	.byte	0x04, 0x17
        /*009a*/ 	.short	(.L_36 - .L_35)
.L_35:
        /*009c*/ 	.word	0x00000000
        /*00a0*/ 	.short	0x0006
        /*00a2*/ 	.short	0x0240
        /*00a4*/ 	.byte	0x00, 0xf0, 0x01, 0x02


	//----- nvinfo : EIATTR_KPARAM_INFO
	.align		4
.L_36:
        /*00a8*/ 	.byte	0x04, 0x17
        /*00aa*/ 	.short	(.L_38 - .L_37)
.L_37:
        /*00ac*/ 	.word	0x00000000
        /*00b0*/ 	.short	0x0005
        /*00b2*/ 	.short	0x01c0
        /*00b4*/ 	.byte	0x00, 0xf0, 0x01, 0x02


	//----- nvinfo : EIATTR_KPARAM_INFO
	.align		4
.L_38:
        /*00b8*/ 	.byte	0x04, 0x17
        /*00ba*/ 	.short	(.L_40 - .L_39)
.L_39:
        /*00bc*/ 	.word	0x00000000
        /*00c0*/ 	.short	0x0004
        /*00c2*/ 	.short	0x0140
        /*00c4*/ 	.byte	0x00, 0xf0, 0x01, 0x02


	//----- nvinfo : EIATTR_KPARAM_INFO
	.align		4
.L_40:
        /*00c8*/ 	.byte	0x04, 0x17
        /*00ca*/ 	.short	(.L_42 - .L_41)
.L_41:
        /*00cc*/ 	.word	0x00000000
        /*00d0*/ 	.short	0x0003
        /*00d2*/ 	.short	0x00c0
        /*00d4*/ 	.byte	0x00, 0xf0, 0x01, 0x02


	//----- nvinfo : EIATTR_KPARAM_INFO
	.align		4
.L_42:
        /*00d8*/ 	.byte	0x04, 0x17
        /*00da*/ 	.short	(.L_44 - .L_43)
.L_43:
        /*00dc*/ 	.word	0x00000000
        /*00e0*/ 	.short	0x0002
        /*00e2*/ 	.short	0x0040
        /*00e4*/ 	.byte	0x00, 0xf0, 0x01, 0x02


	//----- nvinfo : EIATTR_KPARAM_INFO
	.align		4
.L_44:
        /*00e8*/ 	.byte	0x04, 0x17
        /*00ea*/ 	.short	(.L_46 - .L_45)
.L_45:
        /*00ec*/ 	.word	0x00000000
        /*00f0*/ 	.short	0x0001
        /*00f2*/ 	.short	0x000c
        /*00f4*/ 	.byte	0x00, 0xf0, 0x31, 0x00


	//----- nvinfo : EIATTR_KPARAM_INFO
	.align		4
.L_46:
        /*00f8*/ 	.byte	0x04, 0x17
        /*00fa*/ 	.short	(.L_48 - .L_47)
.L_47:
        /*00fc*/ 	.word	0x00000000
        /*0100*/ 	.short	0x0000
        /*0102*/ 	.short	0x0000
        /*0104*/ 	.byte	0x00, 0xf0, 0x31, 0x00


	//----- nvinfo : EIATTR_AT_ENTRY_FRAGMENTS
	.align		4
.L_48:
        /*0108*/ 	.byte	0x04, 0x4f
        /*010a*/ 	.short	(.L_50 - .L_49)


	//   ....[0]....
.L_49:
        /*010c*/ 	.word	0x00000004


	//----- nvinfo : EIATTR_RESERVED_SMEM_USED
	.align		4
.L_50:
        /*0110*/ 	.byte	0x01, 0x41
	.zero		2


	//----- nvinfo : EIATTR_SPARSE_MMA_MASK
	.align		4
        /*0114*/ 	.byte	0x03, 0x50
        /*0116*/ 	.short	0x0000


	//----- nvinfo : EIATTR_TCGEN05_1CTA_USED
	.align		4
        /*0118*/ 	.byte	0x01, 0x51
	.zero		2


	//----- nvinfo : EIATTR_MAXREG_COUNT
	.align		4
        /*011c*/ 	.byte	0x03, 0x1b
        /*011e*/ 	.short	0x00ff


	//----- nvinfo : EIATTR_NUM_BARRIERS
	.align		4
        /*0120*/ 	.byte	0x02, 0x4c
        /*0122*/ 	.byte	0x05
	.zero		1


	//----- nvinfo : EIATTR_INT_WARP_WIDE_INSTR_OFFSETS
	.align		4
        /*0124*/ 	.byte	0x04, 0x31
        /*0126*/ 	.short	(.L_52 - .L_51)


	//   ....[0]....
.L_51:
        /*0128*/ 	.word	0x000047b0


	//   ....[1]....
        /*012c*/ 	.word	0x000047f0


	//----- nvinfo : EIATTR_COOP_GROUP_MASK_REGIDS
	.align		4
.L_52:
        /*0130*/ 	.byte	0x04, 0x29
        /*0132*/ 	.short	(.L_54 - .L_53)


	//   ....[0]....
.L_53:
        /*0134*/ 	.word	0xffffffff


	//   ....[1]....
        /*0138*/ 	.word	0xffffffff


	//   ....[2]....
        /*013c*/ 	.word	0xffffffff


	//   ....[3]....
        /*0140*/ 	.word	0xffffffff


	//   ....[4]....
        /*0144*/ 	.word	0xffffffff


	//   ....[5]....
        /*0148*/ 	.word	0xffffffff


	//   ....[6]....
        /*014c*/ 	.word	0xffffffff


	//   ....[7]....
        /*0150*/ 	.word	0xffffffff


	//   ....[8]....
        /*0154*/ 	.word	0xffffffff


	//   ....[9]....
        /*0158*/ 	.word	0xffffffff


	//   ....[10]....
        /*015c*/ 	.word	0xffffffff


	//   ....[11]....
        /*0160*/ 	.word	0xffffffff


	//----- nvinfo : EIATTR_COOP_GROUP_INSTR_OFFSETS
	.align		4
.L_54:
        /*0164*/ 	.byte	0x04, 0x28
        /*0166*/ 	.short	(.L_56 - .L_55)


	//   ....[0]....
.L_55:
        /*0168*/ 	.word	0x00000150


	//   ....[1]....
        /*016c*/ 	.word	0x00000490


	//   ....[2]....
        /*0170*/ 	.word	0x00000600


	//   ....[3]....
        /*0174*/ 	.word	0x000007c0


	//   ....[4]....
        /*0178*/ 	.word	0x00000b70


	//   ....[5]....
        /*017c*/ 	.word	0x00000dd0


	//   ....[6]....
        /*0180*/ 	.word	0x00000e30


	//   ....[7]....
        /*0184*/ 	.word	0x000026b0


	//   ....[8]....
        /*0188*/ 	.word	0x00002970


	//   ....[9]....
        /*018c*/ 	.word	0x000043e0


	//   ....[10]....
        /*0190*/ 	.word	0x00004650


	//   ....[11]....
        /*0194*/ 	.word	0x000048a0


	//----- nvinfo : EIATTR_VRC_CTA_INIT_COUNT
	.align		4
.L_56:
        /*0198*/ 	.byte	0x02, 0x4a
        /*019a*/ 	.byte	0x80
	.zero		1


	//----- nvinfo : EIATTR_MBARRIER_INSTR_OFFSETS
	.align		4
        /*019c*/ 	.byte	0x04, 0x39
        /*019e*/ 	.short	(.L_58 - .L_57)


	//   ....[0]....
.L_57:
        /*01a0*/ 	.word	0x000003c0
        /*01a4*/ 	.word	0x000000ff
        /*01a8*/ 	.word	0x00000000
        /*01ac*/ 	.short	0x0100
        /*01ae*/ 	.byte	0x05
	.zero		1


	//   ....[1]....
        /*01b0*/ 	.word	0x000003d0
        /*01b4*/ 	.word	0x000000ff
        /*01b8*/ 	.word	0x00000008
        /*01bc*/ 	.short	0x0100
        /*01be*/ 	.byte	0x05
	.zero		1


	//   ....[2]....
        /*01c0*/ 	.word	0x000003e0
        /*01c4*/ 	.word	0x000000ff
        /*01c8*/ 	.word	0x00000010
        /*01cc*/ 	.short	0x0100
        /*01ce*/ 	.byte	0x05
	.zero		1


	//   ....[3]....
        /*01d0*/ 	.word	0x000003f0
        /*01d4*/ 	.word	0x000000ff
        /*01d8*/ 	.word	0x00000018
        /*01dc*/ 	.short	0x0100
        /*01de*/ 	.byte	0x05
	.zero		1


	//   ....[4]....
        /*01e0*/ 	.word	0x00000400
        /*01e4*/ 	.word	0x000000ff
        /*01e8*/ 	.word	0x00000020
        /*01ec*/ 	.short	0x0100
        /*01ee*/ 	.byte	0x05
	.zero		1


	//   ....[5]....
        /*01f0*/ 	.word	0x00000410
        /*01f4*/ 	.word	0x000000ff
        /*01f8*/ 	.word	0x00000028
        /*01fc*/ 	.short	0x0100
        /*01fe*/ 	.byte	0x05
	.zero		1


	//   ....[6]....
        /*0200*/ 	.word	0x00000420
        /*0204*/ 	.word	0x000000ff
        /*0208*/ 	.word	0x00000030
        /*020c*/ 	.short	0x0100
        /*020e*/ 	.byte	0x05
	.zero		1


	//   ....[7]....
        /*0210*/ 	.word	0x00000430
        /*0214*/ 	.word	0x000000ff
        /*0218*/ 	.word	0x00000038
        /*021c*/ 	.short	0x0100
        /*021e*/ 	.byte	0x05
	.zero		1


	//   ....[8]....
        /*0220*/ 	.word	0x000005a0
        /*0224*/ 	.word	0x000000ff
        /*0228*/ 	.word	0x00000040
        /*022c*/ 	.short	0x0100
        /*022e*/ 	.byte	0x06
	.zero		1


	//   ....[9]....
        /*0230*/ 	.word	0x000005b0
        /*0234*/ 	.word	0x000000ff
        /*0238*/ 	.word	0x00000048
        /*023c*/ 	.short	0x0100
        /*023e*/ 	.byte	0x06
	.zero		1


	//   ....[10]....
        /*0240*/ 	.word	0x00000720
        /*0244*/ 	.word	0x000000ff
        /*0248*/ 	.word	0x00000050
        /*024c*/ 	.short	0x0100
        /*024e*/ 	.byte	0x06
	.zero		1


	//   ....[11]....
        /*0250*/ 	.word	0x00000730
        /*0254*/ 	.word	0x000000ff
        /*0258*/ 	.word	0x00000058
        /*025c*/ 	.short	0x0100
        /*025e*/ 	.byte	0x06
	.zero		1


	//   ....[12]....
        /*0260*/ 	.word	0x00000740
        /*0264*/ 	.word	0x000000ff
        /*0268*/ 	.word	0x00000060
        /*026c*/ 	.short	0x0100
        /*026e*/ 	.byte	0x06
	.zero		1


	//   ....[13]....
        /*0270*/ 	.word	0x00000750
        /*0274*/ 	.word	0x000000ff
        /*0278*/ 	.word	0x00000068
        /*027c*/ 	.short	0x0100
        /*027e*/ 	.byte	0x06
	.zero		1


	//   ....[14]....
        /*0280*/ 	.word	0x00000e90
        /*0284*/ 	.word	0x0000000e
        /*0288*/ 	.word	0x00000060
        /*028c*/ 	.short	0x010a
        /*028e*/ 	.byte	0xff
	.zero		1


	//   ....[15]....
        /*0290*/ 	.word	0x00000f70
        /*0294*/ 	.word	0x0000000e
        /*0298*/ 	.word	0x00000050
        /*029c*/ 	.short	0x0101
        /*029e*/ 	.byte	0xff
	.zero		1


	//   ....[16]....
        /*02a0*/ 	.word	0x000011a0
        /*02a4*/ 	.word	0x00000002
        /*02a8*/ 	.word	0x00000060
        /*02ac*/ 	.short	0x010a
        /*02ae*/ 	.byte	0xff
	.zero		1


	//   ....[17]....
        /*02b0*/ 	.word	0x000012c0
        /*02b4*/ 	.word	0x00000002
        /*02b8*/ 	.word	0x00000050
        /*02bc*/ 	.short	0x0101
        /*02be*/ 	.byte	0xff
	.zero		1


	//   ....[18]....
        /*02c0*/ 	.word	0x000012d0
        /*02c4*/ 	.word	0x00000003
        /*02c8*/ 	.word	0x00000060
        /*02cc*/ 	.short	0x010a
        /*02ce*/ 	.byte	0xff
	.zero		1


	//   ....[19]....
        /*02d0*/ 	.word	0x00001330
        /*02d4*/ 	.word	0x000000ff
        /*02d8*/ 	.word	0x00000050
        /*02dc*/ 	.short	0x010a
        /*02de*/ 	.byte	0x20
	.zero		1


	//   ....[20]....
        /*02e0*/ 	.word	0x000013b0
        /*02e4*/ 	.word	0x000000ff
        /*02e8*/ 	.word	0x00000060
        /*02ec*/ 	.short	0x0101
        /*02ee*/ 	.byte	0x20
	.zero		1


	//   ....[21]....
        /*02f0*/ 	.word	0x00001570
        /*02f4*/ 	.word	0x000000ff
        /*02f8*/ 	.word	0x00000020
        /*02fc*/ 	.short	0x010a
        /*02fe*/ 	.byte	0x05
	.zero		1


	//   ....[22]....
        /*0300*/ 	.word	0x000016e0
        /*0304*/ 	.word	0x000000ff
        /*0308*/ 	.word	0x00000020
        /*030c*/ 	.short	0x010a
        /*030e*/ 	.byte	0x05
	.zero		1


	//   ....[23]....
        /*0310*/ 	.word	0x00001850
        /*0314*/ 	.word	0x000000ff
        /*0318*/ 	.word	0x00000020
        /*031c*/ 	.short	0x010a
        /*031e*/ 	.byte	0x1f
	.zero		1


	//   ....[24]....
        /*0320*/ 	.word	0x00001890
        /*0324*/ 	.word	0x00000003
        /*0328*/ 	.word	0x00000050
        /*032c*/ 	.short	0x010a
        /*032e*/ 	.byte	0xff
	.zero		1


	//   ....[25]....
        /*0330*/ 	.word	0x00001920
        /*0334*/ 	.word	0x00000003
        /*0338*/ 	.word	0x00000060
        /*033c*/ 	.short	0x0101
        /*033e*/ 	.byte	0xff
	.zero		1


	//   ....[26]....
        /*0340*/ 	.word	0x00001a90
        /*0344*/ 	.word	0x000000ff
        /*0348*/ 	.word	0x00000020
        /*034c*/ 	.short	0x010a
        /*034e*/ 	.byte	0x05
	.zero		1


	//   ....[27]....
        /*0350*/ 	.word	0x00001b50
        /*0354*/ 	.word	0x000000ff
        /*0358*/ 	.word	0x00000050
        /*035c*/ 	.short	0x010a
        /*035e*/ 	.byte	0x0c
	.zero		1


	//   ....[28]....
        /*0360*/ 	.word	0x00001bd0
        /*0364*/ 	.word	0x000000ff
        /*0368*/ 	.word	0x00000060
        /*036c*/ 	.short	0x0101
        /*036e*/ 	.byte	0x0c
	.zero		1


	//   ....[29]....
        /*0370*/ 	.word	0x00002040
        /*0374*/ 	.word	0x000000ff
        /*0378*/ 	.word	0x00000000
        /*037c*/ 	.short	0x010a
        /*037e*/ 	.byte	0x11
	.zero		1


	//   ....[30]....
        /*0380*/ 	.word	0x00002060
        /*0384*/ 	.word	0x000000ff
        /*0388*/ 	.word	0x00000048
        /*038c*/ 	.short	0x010a
        /*038e*/ 	.byte	0x0c
	.zero		1


	//   ....[31]....
        /*0390*/ 	.word	0x00002080
        /*0394*/ 	.word	0x000000ff
        /*0398*/ 	.word	0x00000048
        /*039c*/ 	.short	0x010a
        /*039e*/ 	.byte	0x0c
	.zero		1


	//   ....[32]....
        /*03a0*/ 	.word	0x000022f0
        /*03a4*/ 	.word	0x000000ff
        /*03a8*/ 	.word	0x00000000
        /*03ac*/ 	.short	0x010a
        /*03ae*/ 	.byte	0x0d
	.zero		1


	//   ....[33]....
        /*03b0*/ 	.word	0x00002480
        /*03b4*/ 	.word	0x000000ff
        /*03b8*/ 	.word	0x00000000
        /*03bc*/ 	.short	0x010a
        /*03be*/ 	.byte	0x10
	.zero		1


	//   ....[34]....
        /*03c0*/ 	.word	0x00002510
        /*03c4*/ 	.word	0x000000ff
        /*03c8*/ 	.word	0x00000048
        /*03cc*/ 	.short	0x010a
        /*03ce*/ 	.byte	0x0c
	.zero		1


	//   ....[35]....
        /*03d0*/ 	.word	0x00002520
        /*03d4*/ 	.word	0x00000003
        /*03d8*/ 	.word	0x00000050
        /*03dc*/ 	.short	0x010a
        /*03de*/ 	.byte	0xff
	.zero		1


	//   ....[36]....
        /*03e0*/ 	.word	0x000025d0
        /*03e4*/ 	.word	0x00000003
        /*03e8*/ 	.word	0x00000060
        /*03ec*/ 	.short	0x0101
        /*03ee*/ 	.byte	0xff
	.zero		1


	//   ....[37]....
        /*03f0*/ 	.word	0x00002640
        /*03f4*/ 	.word	0x000000ff
        /*03f8*/ 	.word	0x00000048
        /*03fc*/ 	.short	0x010a
        /*03fe*/ 	.byte	0x0c
	.zero		1


	//   ....[38]....
        /*0400*/ 	.word	0x000029e0
        /*0404*/ 	.word	0x00000057
        /*0408*/ 	.word	0x00000050
        /*040c*/ 	.short	0x010a
        /*040e*/ 	.byte	0xff
	.zero		1


	//   ....[39]....
        /*0410*/ 	.word	0x00002a40
        /*0414*/ 	.word	0x00000057
        /*0418*/ 	.word	0x00000060
        /*041c*/ 	.short	0x0101
        /*041e*/ 	.byte	0xff
	.zero		1


	//   ....[40]....
        /*0420*/ 	.word	0x00002e10
        /*0424*/ 	.word	0x00000057
        /*0428*/ 	.word	0x00000040
        /*042c*/ 	.short	0x010a
        /*042e*/ 	.byte	0xff
	.zero		1


	//   ....[41]....
        /*0430*/ 	.word	0x00003260
        /*0434*/ 	.word	0x00000057
        /*0438*/ 	.word	0x00000048
        /*043c*/ 	.short	0x0101
        /*043e*/ 	.byte	0xff
	.zero		1


	//   ....[42]....
        /*0440*/ 	.word	0x000043a0
        /*0444*/ 	.word	0x00000003
        /*0448*/ 	.word	0x00000050
        /*044c*/ 	.short	0x010a
        /*044e*/ 	.byte	0xff
	.zero		1


	//   ....[43]....
        /*0450*/ 	.word	0x00004450
        /*0454*/ 	.word	0x00000003
        /*0458*/ 	.word	0x00000060
        /*045c*/ 	.short	0x0101
        /*045e*/ 	.byte	0xff
	.zero		1


	//   ....[44]....
        /*0460*/ 	.word	0x000048f0
        /*0464*/ 	.word	0x0000000e
        /*0468*/ 	.word	0x00000060
        /*046c*/ 	.short	0x010a
        /*046e*/ 	.byte	0xff
	.zero		1


	//   ....[45]....
        /*0470*/ 	.word	0x00004950
        /*0474*/ 	.word	0x00000002
        /*0478*/ 	.word	0x00000060
        /*047c*/ 	.short	0x010a
        /*047e*/ 	.byte	0xff
	.zero		1


	//   ....[46]....
        /*0480*/ 	.word	0x000049b0
        /*0484*/ 	.word	0x00000003
        /*0488*/ 	.word	0x00000060
        /*048c*/ 	.short	0x010a
        /*048e*/ 	.byte	0xff
	.zero		1


	//   ....[47]....
        /*0490*/ 	.word	0x00004a10
        /*0494*/ 	.word	0x00000000
        /*0498*/ 	.word	0x00000050
        /*049c*/ 	.short	0x010a
        /*049e*/ 	.byte	0xff
	.zero		1


	//   ....[48]....
        /*04a0*/ 	.word	0x00004a90
        /*04a4*/ 	.word	0x00000003
        /*04a8*/ 	.word	0x00000020
        /*04ac*/ 	.short	0x010a
        /*04ae*/ 	.byte	0xff
	.zero		1


	//   ....[49]....
        /*04b0*/ 	.word	0x00004af0
        /*04b4*/ 	.word	0x00000003
        /*04b8*/ 	.word	0x00000050
        /*04bc*/ 	.short	0x010a
        /*04be*/ 	.byte	0xff
	.zero		1


	//   ....[50]....
        /*04c0*/ 	.word	0x00004b70
        /*04c4*/ 	.word	0x00000000
        /*04c8*/ 	.word	0x00000020
        /*04cc*/ 	.short	0x010a
        /*04ce*/ 	.byte	0xff
	.zero		1


	//   ....[51]....
        /*04d0*/ 	.word	0x00004bd0
        /*04d4*/ 	.word	0x00000002
        /*04d8*/ 	.word	0x00000050
        /*04dc*/ 	.short	0x010a
        /*04de*/ 	.byte	0xff
	.zero		1


	//   ....[52]....
        /*04e0*/ 	.word	0x00004c50
        /*04e4*/ 	.word	0x00000000
        /*04e8*/ 	.word	0x00000048
        /*04ec*/ 	.short	0x010a
        /*04ee*/ 	.byte	0xff
	.zero		1


	//   ....[53]....
        /*04f0*/ 	.word	0x00004cd0
        /*04f4*/ 	.word	0x00000000
        /*04f8*/ 	.word	0x00000000
        /*04fc*/ 	.short	0x010a
        /*04fe*/ 	.byte	0xff
	.zero		1


	//   ....[54]....
        /*0500*/ 	.word	0x00004d40
        /*0504*/ 	.word	0x00000003
        /*0508*/ 	.word	0x00000050
        /*050c*/ 	.short	0x010a
        /*050e*/ 	.byte	0xff
	.zero		1


	//   ....[55]....
        /*0510*/ 	.word	0x00004dc0
        /*0514*/ 	.word	0x00000000
        /*0518*/ 	.word	0x00000048
        /*051c*/ 	.short	0x010a
        /*051e*/ 	.byte	0xff
	.zero		1


	//   ....[56]....
        /*0520*/ 	.word	0x00004e10
        /*0524*/ 	.word	0x00000057
        /*0528*/ 	.word	0x00000050
        /*052c*/ 	.short	0x010a
        /*052e*/ 	.byte	0xff
	.zero		1


	//   ....[57]....
        /*0530*/ 	.word	0x00004e70
        /*0534*/ 	.word	0x00000057
        /*0538*/ 	.word	0x00000040
        /*053c*/ 	.short	0x010a
        /*053e*/ 	.byte	0xff
	.zero		1


	//   ....[58]....
        /*0540*/ 	.word	0x00004ed0
        /*0544*/ 	.word	0x00000003
        /*0548*/ 	.word	0x00000050
        /*054c*/ 	.short	0x010a
        /*054e*/ 	.byte	0xff
	.zero		1


	//----- nvinfo : EIATTR_NUM_MBARRIERS
	.align		4
.L_58:
        /*0550*/ 	.byte	0x03, 0x38
        /*0552*/ 	.short	0x000e


	//----- nvinfo : EIATTR_EXIT_INSTR_OFFSETS
	.align		4
        /*0554*/ 	.byte	0x04, 0x1c
        /*0556*/ 	.short	(.L_60 - .L_59)


	//   ....[0]....
.L_59:
        /*0558*/ 	.word	0x00002670


	//   ....[1]....
        /*055c*/ 	.word	0x000048d0


	//----- nvinfo : EIATTR_MAX_THREADS
	.align		4
.L_60:
        /*0560*/ 	.byte	0x04, 0x05
        /*0562*/ 	.short	(.L_62 - .L_61)
.L_61:
        /*0564*/ 	.word	0x000000e0
        /*0568*/ 	.word	0x00000001
        /*056c*/ 	.word	0x00000001


	//----- nvinfo : EIATTR_CRS_STACK_SIZE
	.align		4
.L_62:
        /*0570*/ 	.byte	0x04, 0x1e
        /*0572*/ 	.short	(.L_64 - .L_63)
.L_63:
        /*0574*/ 	.word	0x00000000


	//----- nvinfo : EIATTR_CBANK_PARAM_SIZE
	.align		4
.L_64:
        /*0578*/ 	.byte	0x03, 0x19
        /*057a*/ 	.short	0x0404


	//----- nvinfo : EIATTR_PARAM_CBANK
	.align		4
        /*057c*/ 	.byte	0x04, 0x0a
        /*057e*/ 	.short	(.L_66 - .L_65)
	.align		4
.L_65:
        /*0580*/ 	.word	index@(.nv.constant0.kernel_cutlass_kernel_cudnngrouped_gemmgrouped_gemm_swiglugrouped_gemm_swiglu_quantBlockScaledContiguousGroupedGemmKernel_object_at__TiledMMA_ThrLayoutVMNK11110000_PermutationMNK____MMAAt_0)
        /*0584*/ 	.short	0x0380
        /*0586*/ 	.short	0x0404


	//----- nvinfo : EIATTR_SW_WAR
	.align		4
.L_66:
        /*0588*/ 	.byte	0x04, 0x36
        /*058a*/ 	.short	(.L_68 - .L_67)
.L_67:
        /*058c*/ 	.word	0x00000008
.L_68:


//--------------------- .nv.compat                --------------------------
	.section	.nv.compat,"",@"SHT_CUDA_COMPAT_INFO"
	.align	4
        /*0000*/ 	.byte	0x02, 0x02, 0x02, 0x00, 0x02, 0x05, 0x05, 0x00, 0x02, 0x03, 0x01, 0x00, 0x02, 0x06, 0x01, 0x00


//--------------------- .nv.callgraph             --------------------------
	.section	.nv.callgraph,"",@"SHT_CUDA_CALLGRAPH"
	.align	4
	.sectionentsize	8
	.align		4
        /*0000*/ 	.word	0x00000000
	.align		4
        /*0004*/ 	.word	0xffffffff
	.align		4
        /*0008*/ 	.word	0x00000000
	.align		4
        /*000c*/ 	.word	0xfffffffe
	.align		4
        /*0010*/ 	.word	0x00000000
	.align		4
        /*0014*/ 	.word	0xfffffffd
	.align		4
        /*0018*/ 	.word	0x00000000
	.align		4
        /*001c*/ 	.word	0xfffffffc


//--------------------- .text.kernel_cutlass_kernel_cudnngrouped_gemmgrouped_gemm_swiglugrouped_gemm_swiglu_quantBlockScaledContiguousGroupedGemmKernel_object_at__TiledMMA_ThrLayoutVMNK11110000_PermutationMNK____MMAAt_0 --------------------------
	.section	.text.kernel_cutlass_kernel_cudnngrouped_gemmgrouped_gemm_swiglugrouped_gemm_swiglu_quantBlockScaledContiguousGroupedGemmKernel_object_at__TiledMMA_ThrLayoutVMNK11110000_PermutationMNK____MMAAt_0,"ax",@progbits
	.align	128
        .global         kernel_cutlass_kernel_cudnngrouped_gemmgrouped_gemm_swiglugrouped_gemm_swiglu_quantBlockScaledContiguousGroupedGemmKernel_object_at__TiledMMA_ThrLayoutVMNK11110000_PermutationMNK____MMAAt_0
        .type           kernel_cutlass_kernel_cudnngrouped_gemmgrouped_gemm_swiglugrouped_gemm_swiglu_quantBlockScaledContiguousGroupedGemmKernel_object_at__TiledMMA_ThrLayoutVMNK11110000_PermutationMNK____MMAAt_0,@function
        .size           kernel_cutlass_kernel_cudnngrouped_gemmgrouped_gemm_swiglugrouped_gemm_swiglu_quantBlockScaledContiguousGroupedGemmKernel_object_at__TiledMMA_ThrLayoutVMNK11110000_PermutationMNK____MMAAt_0,(.L_x_96 - kernel_cutlass_kernel_cudnngrouped_gemmgrouped_gemm_swiglugrouped_gemm_swiglu_quantBlockScaledContiguousGroupedGemmKernel_object_at__TiledMMA_ThrLayoutVMNK11110000_PermutationMNK____MMAAt_0)
        .other          kernel_cutlass_kernel_cudnngrouped_gemmgrouped_gemm_swiglugrouped_gemm_swiglu_quantBlockScaledContiguousGroupedGemmKernel_object_at__TiledMMA_ThrLayoutVMNK11110000_PermutationMNK____MMAAt_0,@"STO_CUDA_ENTRY STV_DEFAULT"
kernel_cutlass_kernel_cudnngrouped_gemmgrouped_gemm_swiglugrouped_gemm_swiglu_quantBlockScaledContiguousGroupedGemmKernel_object_at__TiledMMA_ThrLayoutVMNK11110000_PermutationMNK____MMAAt_0:
.text.kernel_cutlass_kernel_cudnngrouped_gemmgrouped_gemm_swiglugrouped_gemm_swiglu_quantBlockScaledContiguousGroupedGemmKernel_object_at__TiledMMA_ThrLayoutVMNK11110000_PermutationMNK____MMAAt_0:
[----:B------:R-:W1:Y:S01]  /*0000*/  LDC R1, c[0x0][0x37c] ;  /* 0x0000df00ff017b82 */ /* 0x000e620000000800 */
[----:B------:R-:W2:Y:S01]  /*0010*/  S2R R3, SR_TID.Y ;  /* 0x0000000000037919 */ /* 0x000ea20000002200 */
[----:B------:R-:W3:Y:S06]  /*0020*/  LDCU UR5, c[0x0][0x360] ;  /* 0x00006c00ff0577ac */ /* 0x000eec0008000800 */
[----:B------:R-:W4:Y:S01]  /*0030*/  S2UR UR32, SR_CgaCtaId ;  /* 0x00000000002079c3 */ /* 0x000f220000008800 */
[----:B------:R-:W2:Y:S01]  /*0040*/  S2R R0, SR_TID.Z ;  /* 0x0000000000007919 */ /* 0x000ea20000002300 */
[----:B------:R-:W2:Y:S01]  /*0050*/  LDCU UR4, c[0x0][0x364] ;  /* 0x00006c80ff0477ac */ /* 0x000ea20008000800 */
[----:B------:R-:W3:Y:S01]  /*0060*/  S2R R104, SR_TID.X ;  /* 0x0000000000687919 */ /* 0x000ee20000002100 */
[----:B------:R-:W5:Y:S01]  /*0070*/  LDCU.U8 UR8, c[0x0][0x382] ;  /* 0x00007040ff0877ac */ /* 0x000f620008000000 */
[----:B------:R-:W4:Y:S01]  /*0080*/  LDCU UR6, c[0x0][0x36c] ;  /* 0x00006d80ff0677ac */ /* 0x000f220008000800 */
[----:B------:R-:W-:Y:S01]  /*0090*/  UMOV UR14, 0x1 ;  /* 0x00000001000e7882 */ /* 0x000fe20000000000 */
[----:B----4-:R-:W-:-:S02]  /*00a0*/  ULEA.HI UR7, UR32, UR32, URZ, 0x1 ;  /* 0x0000002020077291 */ /* 0x010fc4000f8f08ff */
[----:B-----5:R-:W-:Y:S02]  /*00b0*/  ULOP3.LUT UR8, UR8, 0x1, URZ, 0xc0, !UPT ;  /* 0x0000000108087892 */ /* 0x020fe4000f8ec0ff */
[----:B------:R-:W-:Y:S02]  /*00c0*/  ULOP3.LUT UR7, UR7, 0xfffffffe, URZ, 0xc0, !UPT ;  /* 0xfffffffe07077892 */ /* 0x000fe4000f8ec0ff */
[----:B------:R-:W-:Y:S02]  /*00d0*/  UISETP.EQ.U32.AND UP3, UPT, UR6, 0x1, UPT ;  /* 0x000000010600788c */ /* 0x000fe4000bf62070 */
[----:B------:R-:W-:Y:S01]  /*00e0*/  UIADD3 UR15, UPT, UPT, -UR7, UR32, URZ ;  /* 0x00000020070f7290 */ /* 0x000fe2000fffe1ff */
[----:B--2---:R-:W-:Y:S01]  /*00f0*/  IMAD R3, R0, UR4, R3 ;  /* 0x0000000400037c24 */ /* 0x004fe2000f8e0203 */
[----:B------:R-:W-:Y:S02]  /*0100*/  UISETP.NE.U32.AND UP6, UPT, UR8, 0x1, UPT ;  /* 0x000000010800788c */ /* 0x000fe4000bfc5070 */
[----:B------:R-:W-:Y:S01]  /*0110*/  USHF.L.U32 UR21, UR14, UR15, URZ ;  /* 0x0000000f0e157299 */ /* 0x000fe200080006ff */
[----:B---3--:R-:W-:Y:S01]  /*0120*/  IMAD R121, R3, UR5, R104 ;  /* 0x0000000503797c24 */ /* 0x008fe2000f8e0268 */
[----:B------:R-:W2:Y:S04]  /*0130*/  LDCU.U8 UR5, c[0x0][0x381] ;  /* 0x00007020ff0577ac */ /* 0x000ea80008000000 */
[----:B------:R-:W-:-:S06]  /*0140*/  SHF.R.U32.HI R121, RZ, 0x5, R121 ;  /* 0x00000005ff797819 */ /* 0x000fcc0000011679 */
[----:B------:R-:W3:Y:S01]  /*0150*/  SHFL.IDX PT, R121, R121, RZ, 0x1f ;  /* 0x00001fff79797589 */ /* 0x000ee200000e0000 */
[----:B--2---:R-:W-:-:S04]  /*0160*/  ULOP3.LUT UR5, UR5, 0x1, URZ, 0xc0, !UPT ;  /* 0x0000000105057892 */ /* 0x004fc8000f8ec0ff */
[----:B------:R-:W-:Y:S01]  /*0170*/  UISETP.NE.U32.AND UP5, UPT, UR5, 0x1, UPT ;  /* 0x000000010500788c */ /* 0x000fe2000bfa5070 */
[C---:B---3--:R-:W-:Y:S02]  /*0180*/  R2UR UR4, R121.reuse ;  /* 0x00000000790472ca */ /* 0x048fe400000e0000 */
[----:B------:R-:W-:-:S11]  /*0190*/  ISETP.NE.AND P0, PT, R121, 0x5, PT ;  /* 0x000000057900780c */ /* 0x000fd60003f05270 */
[----:B------:R-:W-:Y:S02]  /*01a0*/  UISETP.NE.AND UP4, UPT, UR4, URZ, UPT ;  /* 0x000000ff0400728c */ /* 0x000fe4000bf85270 */
[----:B-1----:R-:W-:Y:S09]  /*01b0*/  @P0 BRA `(.L_x_0) ;  /* 0x0000000000500947 */ /* 0x002ff20003800000 */
[----:B------:R-:W1:Y:S02]  /*01c0*/  LDCU.64 UR4, c[0x0][0x348] ;  /* 0x00006900ff0477ac */ /* 0x000e640008000a00 */
[----:B-1----:R-:W-:Y:S02]  /*01d0*/  UIADD3 UR16, UP2, UPT, UR4, 0x40, URZ ;  /* 0x0000004004107890 */ /* 0x002fe4000ff5e0ff */
[----:B------:R-:W-:Y:S02]  /*01e0*/  UIADD3 UR12, UP1, UPT, UR4, 0xc0, URZ ;  /* 0x000000c0040c7890 */ /* 0x000fe4000ff3e0ff */
[----:B------:R-:W-:Y:S02]  /*01f0*/  UIADD3 UR10, UP0, UPT, UR4, 0x140, URZ ;  /* 0x00000140040a7890 */ /* 0x000fe4000ff1e0ff */
[----:B------:R-:W-:Y:S02]  /*0200*/  UIADD3.X UR17, UPT, UPT, URZ, UR5, URZ, UP2, !UPT ;  /* 0x00000005ff117290 */ /* 0x000fe400097fe4ff */
[----:B------:R-:W-:-:S02]  /*0210*/  UIADD3 UR8, UP2, UPT, UR4, 0x1c0, URZ ;  /* 0x000001c004087890 */ /* 0x000fc4000ff5e0ff */
[----:B------:R-:W-:Y:S02]  /*0220*/  UIADD3.X UR13, UPT, UPT, URZ, UR5, URZ, UP1, !UPT ;  /* 0x00000005ff0d7290 */ /* 0x000fe40008ffe4ff */
[----:B------:R-:W-:Y:S02]  /*0230*/  UIADD3 UR6, UP1, UPT, UR4, 0x240, URZ ;  /* 0x0000024004067890 */ /* 0x000fe4000ff3e0ff */
[----:B------:R-:W-:Y:S01]  /*0240*/  UIADD3.X UR11, UPT, UPT, URZ, UR5, URZ, UP0, !UPT ;  /* 0x00000005ff0b7290 */ /* 0x000fe200087fe4ff */
[----:B------:R1:W-:Y:S01]  /*0250*/  UTMACCTL.PF [UR16] ;  /* 0x00000000100079b9 */ /* 0x0003e20008040000 */
[----:B------:R-:W-:-:S03]  /*0260*/  UIADD3 UR4, UP0, UPT, UR4, 0x2c0, URZ ;  /* 0x000002c004047890 */ /* 0x000fc6000ff1e0ff */
[----:B------:R1:W-:Y:S01]  /*0270*/  UTMACCTL.PF [UR12] ;  /* 0x000000000c0079b9 */ /* 0x0003e20008040000 */
[----:B------:R-:W-:-:S03]  /*0280*/  UIADD3.X UR9, UPT, UPT, URZ, UR5, URZ, UP2, !UPT ;  /* 0x00000005ff097290 */ /* 0x000fc600097fe4ff */
[----:B------:R1:W-:Y:S01]  /*0290*/  UTMACCTL.PF [UR10] ;  /* 0x000000000a0079b9 */ /* 0x0003e20008040000 */
[----:B------:R-:W-:Y:S02]  /*02a0*/  UIADD3.X UR7, UPT, UPT, URZ, UR5, URZ, UP1, !UPT ;  /* 0x00000005ff077290 */ /* 0x000fe40008ffe4ff */
[----:B------:R-:W-:-:S03]  /*02b0*/  UIADD3.X UR5, UPT, UPT, URZ, UR5, URZ, UP0, !UPT ;  /* 0x00000005ff057290 */ /* 0x000fc600087fe4ff */
[----:B------:R1:W-:Y:S04]  /*02c0*/  UTMACCTL.PF [UR8] ;  /* 0x00000000080079b9 */ /* 0x0003e80008040000 */
[----:B------:R1:W-:Y:S02]  /*02d0*/  UTMACCTL.PF [UR6] ;  /* 0x00000000060079b9 */ /* 0x0003e40008040000 */
[----:B------:R1:W-:Y:S02]  /*02e0*/  UTMACCTL.PF [UR4] ;  /* 0x00000000040079b9 */ /* 0x0003e40008040000 */
[----:B-1----:R-:W-:Y:S01]  /*02f0*/  NOP ;  /* 0x0000000000007918 */ /* 0x002fe20000000000 */
.L_x_0:
[----:B------:R-:W-:Y:S05]  /*0300*/  BRA.U UP4, `(.L_x_1) ;  /* 0x0000000104507547 */ /* 0x000fea000b800000 */
[----:B------:R-:W-:Y:S01]  /*0310*/  UMOV UR5, 0x400 ;  /* 0x0000040000057882 */ /* 0x000fe20000000000 */
[----:B------:R-:W-:Y:S01]  /*0320*/  UMOV UR6, 0x1 ;  /* 0x0000000100067882 */ /* 0x000fe20000000000 */
[----:B------:R-:W-:Y:S02]  /*0330*/  ULEA UR5, UR32, UR5, 0x18 ;  /* 0x0000000520057291 */ /* 0x000fe4000f8ec0ff */
[----:B------:R-:W-:-:S04]  /*0340*/  UIADD3 UR6, UPT, UPT, -UR6, 0x100000, URZ ;  /* 0x0010000006067890 */ /* 0x000fc8000fffe1ff */
[----:B------:R-:W-:Y:S02]  /*0350*/  USHF.L.U32 UR7, UR6, 0xb, URZ ;  /* 0x0000000b06077899 */ /* 0x000fe400080006ff */
[----:B------:R-:W-:Y:S01]  /*0360*/  USHF.L.U32 UR6, UR6, 0x1, URZ ;  /* 0x0000000106067899 */ /* 0x000fe200080006ff */
[----:B------:R-:W-:Y:S02]  /*0370*/  UMOV UR4, 0x2 ;  /* 0x0000000200047882 */ /* 0x000fe40000000000 */
[----:B------:R-:W-:-:S04]  /*0380*/  UIADD3 UR8, UPT, UPT, -UR4, 0x100000, URZ ;  /* 0x0010000004087890 */ /* 0x000fc8000fffe1ff */
[----:B------:R-:W-:Y:S02]  /*0390*/  USHF.L.U32 UR9, UR8, 0xb, URZ ;  /* 0x0000000b08097899 */ /* 0x000fe400080006ff */
[----:B------:R-:W-:Y:S01]  /*03a0*/  USHF.L.U32 UR8, UR8, 0x1, URZ ;  /* 0x0000000108087899 */ /* 0x000fe200080006ff */
[----:B------:R-:W1:Y:S02]  /*03b0*/  FENCE.VIEW.ASYNC.S ;  /* 0x00000000000073c6 */ /* 0x000e640000000000 */
[----:B-1----:R1:W2:Y:S01]  /*03c0*/  SYNCS.EXCH.64 URZ, [UR5], UR6 ;  /* 0x0000000605ff75b2 */ /* 0x0022a20008000100 */
[----:B------:R1:W3:Y:S01]  /*03d0*/  SYNCS.EXCH.64 URZ, [UR5+0x8], UR6 ;  /* 0x0000080605ff75b2 */ /* 0x0002e20008000100 */
[----:B------:R1:W4:Y:S01]  /*03e0*/  SYNCS.EXCH.64 URZ, [UR5+0x10], UR6 ;  /* 0x0000100605ff75b2 */ /* 0x0003220008000100 */
[----:B------:R1:W1:Y:S06]  /*03f0*/  SYNCS.EXCH.64 URZ, [UR5+0x18], UR6 ;  /* 0x0000180605ff75b2 */ /* 0x00026c0008000100 */
[----:B------:R1:W1:Y:S01]  /*0400*/  SYNCS.EXCH.64 URZ, [UR5+0x20], UR8 ;  /* 0x0000200805ff75b2 */ /* 0x0002620008000100 */
[----:B------:R1:W1:Y:S01]  /*0410*/  SYNCS.EXCH.64 URZ, [UR5+0x28], UR8 ;  /* 0x0000280805ff75b2 */ /* 0x0002620008000100 */
[----:B------:R1:W1:Y:S01]  /*0420*/  SYNCS.EXCH.64 URZ, [UR5+0x30], UR8 ;  /* 0x0000300805ff75b2 */ /* 0x0002620008000100 */
[----:B------:R1:W1:Y:S01]  /*0430*/  SYNCS.EXCH.64 URZ, [UR5+0x38], UR8 ;  /* 0x0000380805ff75b2 */ /* 0x0002620008000100 */
[----:B------:R-:W-:Y:S01]  /*0440*/  NOP ;  /* 0x0000000000007918 */ /* 0x000fe20000000000 */
.L_x_1:
[----:B------:R-:W-:Y:S01]  /*0450*/  NOP ;  /* 0x0000000000007918 */ /* 0x000fe20000000000 */
[----:B------:R-:W-:Y:S05]  /*0460*/  BRA.U !UP3, `(.L_x_2) ;  /* 0x000000010b087547 */ /* 0x000fea000b800000 */
[----:B-1234-:R-:W-:Y:S01]  /*0470*/  UCGABAR_ARV ;  /* 0x00000000000079c7 */ /* 0x01efe20008000000 */
[----:B------:R-:W-:Y:S05]  /*0480*/  BRA `(.L_x_3) ;  /* 0x0000000000047947 */ /* 0x000fea0003800000 */
.L_x_2:
[----:B-1234-:R-:W-:Y:S01]  /*0490*/  NOP ;  /* 0x0000000000007918 */ /* 0x01efe20000000000 */
.L_x_3:
[----:B------:R-:W-:Y:S05]  /*04a0*/  BRA.U !UP3, `(.L_x_4) ;  /* 0x000000010b0c7547 */ /* 0x000fea000b800000 */
[----:B------:R-:W-:Y:S01]  /*04b0*/  UCGABAR_WAIT ;  /* 0x0000000000007dc7 */ /* 0x000fe20008000000 */
[----:B------:R-:W-:Y:S01]  /*04c0*/  CCTL.IVALL ;  /* 0x00000000ff00798f */ /* 0x000fe20002000000 */
[----:B------:R-:W-:Y:S05]  /*04d0*/  BRA `(.L_x_5) ;  /* 0x0000000000047947 */ /* 0x000fea0003800000 */
.L_x_4:
[----:B------:R-:W-:Y:S06]  /*04e0*/  BAR.SYNC.DEFER_BLOCKING 0x0 ;  /* 0x0000000000007b1d */ /* 0x000fec0000010000 */
.L_x_5:
[----:B------:R-:W-:Y:S01]  /*04f0*/  @!UP4 UMOV UR6, 0x400 ;  /* 0x000004000006c882 */ /* 0x000fe20000000000 */
[----:B------:R-:W-:Y:S01]  /*0500*/  UMOV UR5, 0x1 ;  /* 0x0000000100057882 */ /* 0x000fe20000000000 */
[----:B------:R-:W-:Y:S01]  /*0510*/  UMOV UR4, 0x4 ;  /* 0x0000000400047882 */ /* 0x000fe20000000000 */
[----:B------:R-:W-:Y:S02]  /*0520*/  @!UP4 ULEA UR6, UR32, UR6, 0x18 ;  /* 0x000000062006c291 */ /* 0x000fe4000f8ec0ff */
[----:B------:R-:W-:-:S04]  /*0530*/  @!UP4 UIADD3 UR8, UPT, UPT, -UR5, 0x100000, URZ ;  /* 0x001000000508c890 */ /* 0x000fc8000fffe1ff */
[----:B------:R-:W-:Y:S02]  /*0540*/  @!UP4 USHF.L.U32 UR9, UR8, 0xb, URZ ;  /* 0x0000000b0809c899 */ /* 0x000fe400080006ff */
[----:B------:R-:W-:Y:S02]  /*0550*/  @!UP4 USHF.L.U32 UR8, UR8, 0x1, URZ ;  /* 0x000000010808c899 */ /* 0x000fe400080006ff */
[----:B------:R-:W-:-:S04]  /*0560*/  @!UP4 UIADD3 UR4, UPT, UPT, -UR4, 0x100000, URZ ;  /* 0x001000000404c890 */ /* 0x000fc8000fffe1ff */
[----:B------:R-:W-:Y:S02]  /*0570*/  @!UP4 USHF.L.U32 UR5, UR4, 0xb, URZ ;  /* 0x0000000b0405c899 */ /* 0x000fe400080006ff */
[----:B------:R-:W-:Y:S01]  /*0580*/  @!UP4 USHF.L.U32 UR4, UR4, 0x1, URZ ;  /* 0x000000010404c899 */ /* 0x000fe200080006ff */
[----:B------:R-:W1:Y:S03]  /*0590*/  FENCE.VIEW.ASYNC.S ;  /* 0x00000000000073c6 */ /* 0x000e660000000000 */
[----:B-1----:R1:W2:Y:S08]  /*05a0*/  @!UP4 SYNCS.EXCH.64 URZ, [UR6+0x40], UR8 ;  /* 0x0000400806ffc5b2 */ /* 0x0022b00008000100 */
[----:B------:R1:W3:Y:S01]  /*05b0*/  @!UP4 SYNCS.EXCH.64 URZ, [UR6+0x48], UR4 ;  /* 0x0000480406ffc5b2 */ /* 0x0002e20008000100 */
[----:B------:R-:W-:Y:S01]  /*05c0*/  NOP ;  /* 0x0000000000007918 */ /* 0x000fe20000000000 */
[----:B------:R-:W-:Y:S05]  /*05d0*/  BRA.U !UP3, `(.L_x_6) ;  /* 0x000000010b087547 */ /* 0x000fea000b800000 */
[----:B--23--:R-:W-:Y:S01]  /*05e0*/  UCGABAR_ARV ;  /* 0x00000000000079c7 */ /* 0x00cfe20008000000 */
[----:B------:R-:W-:Y:S05]  /*05f0*/  BRA `(.L_x_7) ;  /* 0x0000000000047947 */ /* 0x000fea0003800000 */
.L_x_6:
[----:B--23--:R-:W-:Y:S01]  /*0600*/  NOP ;  /* 0x0000000000007918 */ /* 0x00cfe20000000000 */
.L_x_7:
[----:B------:R-:W-:Y:S05]  /*0610*/  BRA.U !UP3, `(.L_x_8) ;  /* 0x000000010b0c7547 */ /* 0x000fea000b800000 */
[----:B------:R-:W-:Y:S01]  /*0620*/  UCGABAR_WAIT ;  /* 0x0000000000007dc7 */ /* 0x000fe20008000000 */
[----:B------:R-:W-:Y:S01]  /*0630*/  CCTL.IVALL ;  /* 0x00000000ff00798f */ /* 0x000fe20002000000 */
[----:B------:R-:W-:Y:S05]  /*0640*/  BRA `(.L_x_9) ;  /* 0x0000000000047947 */ /* 0x000fea0003800000 */
.L_x_8:
[----:B------:R-:W-:Y:S06]  /*0650*/  BAR.SYNC.DEFER_BLOCKING 0x0 ;  /* 0x0000000000007b1d */ /* 0x000fec0000010000 */
.L_x_9:
[----:B------:R-:W-:Y:S05]  /*0660*/  BRA.U UP4, `(.L_x_10) ;  /* 0x0000000104407547 */ /* 0x000fea000b800000 */
[----:B-1----:R-:W-:Y:S01]  /*0670*/  UMOV UR6, 0x400 ;  /* 0x0000040000067882 */ /* 0x002fe20000000000 */
[----:B------:R-:W-:Y:S01]  /*0680*/  UMOV UR5, 0x20 ;  /* 0x0000002000057882 */ /* 0x000fe20000000000 */
[----:B------:R-:W-:Y:S01]  /*0690*/  UMOV UR4, 0xc0 ;  /* 0x000000c000047882 */ /* 0x000fe20000000000 */
[----:B------:R-:W-:Y:S02]  /*06a0*/  ULEA UR6, UR32, UR6, 0x18 ;  /* 0x0000000620067291 */ /* 0x000fe4000f8ec0ff */
[----:B------:R-:W-:-:S04]  /*06b0*/  UIADD3 UR8, UPT, UPT, -UR5, 0x100000, URZ ;  /* 0x0010000005087890 */ /* 0x000fc8000fffe1ff */
[----:B------:R-:W-:Y:S02]  /*06c0*/  USHF.L.U32 UR9, UR8, 0xb, URZ ;  /* 0x0000000b08097899 */ /* 0x000fe400080006ff */
[----:B------:R-:W-:Y:S02]  /*06d0*/  USHF.L.U32 UR8, UR8, 0x1, URZ ;  /* 0x0000000108087899 */ /* 0x000fe400080006ff */
[----:B------:R-:W-:-:S04]  /*06e0*/  UIADD3 UR4, UPT, UPT, -UR4, 0x100000, URZ ;  /* 0x0010000004047890 */ /* 0x000fc8000fffe1ff */
[----:B------:R-:W-:Y:S02]  /*06f0*/  USHF.L.U32 UR5, UR4, 0xb, URZ ;  /* 0x0000000b04057899 */ /* 0x000fe400080006ff */
[----:B------:R-:W-:Y:S01]  /*0700*/  USHF.L.U32 UR4, UR4, 0x1, URZ ;  /* 0x0000000104047899 */ /* 0x000fe200080006ff */
[----:B------:R-:W1:Y:S03]  /*0710*/  FENCE.VIEW.ASYNC.S ;  /* 0x00000000000073c6 */ /* 0x000e660000000000 */
[----:B-1----:R2:W3:Y:S01]  /*0720*/  SYNCS.EXCH.64 URZ, [UR6+0x50], UR8 ;  /* 0x0000500806ff75b2 */ /* 0x0024e20008000100 */
[----:B------:R2:W4:Y:S07]  /*0730*/  SYNCS.EXCH.64 URZ, [UR6+0x58], UR8 ;  /* 0x0000580806ff75b2 */ /* 0x00052e0008000100 */
[----:B------:R2:W1:Y:S01]  /*0740*/  SYNCS.EXCH.64 URZ, [UR6+0x60], UR4 ;  /* 0x0000600406ff75b2 */ /* 0x0004620008000100 */
[----:B------:R2:W1:Y:S02]  /*0750*/  SYNCS.EXCH.64 URZ, [UR6+0x68], UR4 ;  /* 0x0000680406ff75b2 */ /* 0x0004640008000100 */
[----:B--2---:R-:W-:Y:S01]  /*0760*/  NOP ;  /* 0x0000000000007918 */ /* 0x004fe20000000000 */
.L_x_10:
[----:B------:R-:W-:Y:S01]  /*0770*/  NOP ;  /* 0x0000000000007918 */ /* 0x000fe20000000000 */
[----:B-1-34-:R-:W-:Y:S06]  /*0780*/  BAR.SYNC.DEFER_BLOCKING 0x0 ;  /* 0x0000000000007b1d */ /* 0x01afec0000010000 */
[----:B------:R-:W-:Y:S05]  /*0790*/  BRA.U !UP3, `(.L_x_11) ;  /* 0x000000010b087547 */ /* 0x000fea000b800000 */
[----:B------:R-:W-:Y:S01]  /*07a0*/  UCGABAR_ARV ;  /* 0x00000000000079c7 */ /* 0x000fe20008000000 */
[----:B------:R-:W-:Y:S05]  /*07b0*/  BRA `(.L_x_12) ;  /* 0x0000000000047947 */ /* 0x000fea0003800000 */
.L_x_11:
[----:B------:R-:W-:Y:S01]  /*07c0*/  NOP ;  /* 0x0000000000007918 */ /* 0x000fe20000000000 */
.L_x_12:
[----:B------:R-:W-:Y:S05]  /*07d0*/  BRA.U !UP3, `(.L_x_13) ;  /* 0x000000010b0c7547 */ /* 0x000fea000b800000 */
[----:B------:R-:W-:Y:S01]  /*07e0*/  UCGABAR_WAIT ;  /* 0x0000000000007dc7 */ /* 0x000fe20008000000 */
[----:B------:R-:W-:Y:S01]  /*07f0*/  CCTL.IVALL ;  /* 0x00000000ff00798f */ /* 0x000fe20002000000 */
[----:B------:R-:W-:Y:S05]  /*0800*/  BRA `(.L_x_14) ;  /* 0x0000000000047947 */ /* 0x000fea0003800000 */
.L_x_13:
[----:B------:R-:W-:Y:S06]  /*0810*/  BAR.SYNC.DEFER_BLOCKING 0x0 ;  /* 0x0000000000007b1d */ /* 0x000fec0000010000 */
.L_x_14:
[----:B------:R-:W-:Y:S01]  /*0820*/  ISETP.NE.AND P0, PT, R121, 0x6, PT ;  /* 0x000000067900780c */ /* 0x000fe20003f05270 */
[----:B------:R-:W1:-:S12]  /*0830*/  LDCU.64 UR22, c[0x0][0x358] ;  /* 0x00006b00ff1677ac */ /* 0x000e580008000a00 */
[----:B------:R-:W-:Y:S05]  /*0840*/  @P0 BRA `(.L_x_15) ;  /* 0x0000000800a80947 */ /* 0x000fea0003800000 */
[----:B------:R-:W-:Y:S01]  /*0850*/  LOP3.LUT R0, R104, 0x1f, RZ, 0xc0, !PT ;  /* 0x0000001f68007812 */ /* 0x000fe200078ec0ff */
[----:B------:R-:W-:Y:S01]  /*0860*/  IMAD.MOV.U32 R18, RZ, RZ, 0x7fffffff ;  /* 0x7fffffffff127424 */ /* 0x000fe200078e00ff */
[----:B------:R-:W2:Y:S01]  /*0870*/  S2UR UR9, SR_CTAID.Z ;  /* 0x00000000000979c3 */ /* 0x000ea20000002700 */
[----:B------:R-:W2:Y:S01]  /*0880*/  LDCU.64 UR6, c[0x0][0x760] ;  /* 0x0000ec00ff0677ac */ /* 0x000ea20008000a00 */
[C---:B------:R-:W-:Y:S01]  /*0890*/  ISETP.GT.U32.AND P0, PT, R0.reuse, 0x7, PT ;  /* 0x000000070000780c */ /* 0x040fe20003f04070 */
[----:B------:R-:W3:Y:S01]  /*08a0*/  LDCU.U8 UR8, c[0x0][0x768] ;  /* 0x0000ed00ff0877ac */ /* 0x000ee20008000000 */
[----:B------:R-:W4:Y:S01]  /*08b0*/  LDCU.U8 UR10, c[0x0][0x769] ;  /* 0x0000ed20ff0a77ac */ /* 0x000f220008000000 */
[----:B------:R-:W5:Y:S10]  /*08c0*/  LDCU UR24, c[0x0][0x770] ;  /* 0x0000ee00ff1877ac */ /* 0x000f740008000800 */
[----:B------:R-:W1:Y:S02]  /*08d0*/  @!P0 LDC.64 R2, c[0x0][0x748] ;  /* 0x0001d200ff028b82 */ /* 0x000e640000000a00 */
[----:B-1----:R-:W-:-:S05]  /*08e0*/  @!P0 IMAD.WIDE.U32 R2, R0, 0x4, R2 ;  /* 0x0000000400028825 */ /* 0x002fca00078e0002 */
[----:B------:R-:W5:Y:S01]  /*08f0*/  @!P0 LDG.E R18, desc[UR22][R2.64] ;  /* 0x0000001602128981 */ /* 0x000f62000c1e1900 */
[----:B--2---:R-:W-:Y:S01]  /*0900*/  UIMAD.WIDE.U32 UR4, UR9, UR7, URZ ;  /* 0x00000007090472a5 */ /* 0x004fe2000f8e00ff */
[----:B------:R-:W1:Y:S01]  /*0910*/  S2UR UR16, SR_CTAID.X ;  /* 0x00000000001079c3 */ /* 0x000e620000002500 */
[----:B------:R-:W-:Y:S01]  /*0920*/  UISETP.GT.U32.AND UP0, UPT, UR9, 0xff, UPT ;  /* 0x000000ff0900788c */ /* 0x000fe2000bf04070 */
[----:B------:R-:W-:Y:S02]  /*0930*/  HFMA2 R0, -RZ, RZ, 0, 5.9604644775390625e-08 ;  /* 0x00000001ff007431 */ /* 0x000fe400000001ff */
[----:B------:R-:W-:Y:S02]  /*0940*/  IMAD.MOV.U32 R10, RZ, RZ, RZ ;  /* 0x000000ffff0a7224 */ /* 0x000fe400078e00ff */
[----:B------:R-:W-:Y:S02]  /*0950*/  UMOV UR11, UR5 ;  /* 0x00000005000b7c82 */ /* 0x000fe40008000000 */
[----:B------:R-:W-:-:S02]  /*0960*/  UIADD3 UR7, UPT, UPT, -UR11, UR9, URZ ;  /* 0x000000090b077290 */ /* 0x000fc4000fffe1ff */
[----:B------:R-:W2:Y:S02]  /*0970*/  LDCU.64 UR4, c[0x0][0x778] ;  /* 0x0000ef00ff0477ac */ /* 0x000ea40008000a00 */
[----:B---3--:R-:W-:-:S04]  /*0980*/  USHF.R.U32.HI UR7, URZ, UR8, UR7 ;  /* 0x00000008ff077299 */ /* 0x008fc80008011607 */
[----:B------:R-:W-:-:S04]  /*0990*/  UIADD3 UR11, UPT, UPT, UR11, UR7, URZ ;  /* 0x000000070b0b7290 */ /* 0x000fc8000fffe0ff */
[----:B----4-:R-:W-:Y:S02]  /*09a0*/  USHF.R.U32.HI UR11, URZ, UR10, UR11 ;  /* 0x0000000aff0b7299 */ /* 0x010fe4000801160b */
[----:B-1----:R-:W-:Y:S02]  /*09b0*/  ULOP3.LUT UR16, UR16, 0x1, URZ, 0xc0, !UPT ;  /* 0x0000000110107892 */ /* 0x002fe4000f8ec0ff */
[----:B------:R-:W-:Y:S01]  /*09c0*/  UIADD3 UR11, UPT, UPT, -UR11, URZ, URZ ;  /* 0x000000ff0b0b7290 */ /* 0x000fe2000fffe1ff */
[----:B------:R-:W1:Y:S03]  /*09d0*/  LDCU.U8 UR7, c[0x0][0x780] ;  /* 0x0000f000ff0777ac */ /* 0x000e660008000000 */
[----:B------:R-:W-:-:S04]  /*09e0*/  UIMAD UR6, UR11, UR6, UR9 ;  /* 0x000000060b0672a4 */ /* 0x000fc8000f8e0209 */
[----:B--2---:R-:W-:-:S03]  /*09f0*/  UIMAD.WIDE.U32 UR12, UR6, UR5, URZ ;  /* 0x00000005060c72a5 */ /* 0x004fc6000f8e00ff */
[----:B------:R-:W2:Y:S04]  /*0a00*/  LDCU.U8 UR11, c[0x0][0x781] ;  /* 0x0000f020ff0b77ac */ /* 0x000ea80008000000 */
[----:B------:R-:W-:Y:S02]  /*0a10*/  UMOV UR5, UR13 ;  /* 0x0000000d00057c82 */ /* 0x000fe40008000000 */
[----:B------:R-:W-:Y:S02]  /*0a20*/  UIADD3 UR18, UPT, UPT, UR6, -UR5, URZ ;  /* 0x8000000506127290 */ /* 0x000fe4000fffe0ff */
[----:B------:R-:W3:Y:S02]  /*0a30*/  LDCU.U8 UR13, c[0x0][0x774] ;  /* 0x0000ee80ff0d77ac */ /* 0x000ee40008000000 */
[----:B-1----:R-:W-:Y:S01]  /*0a40*/  USHF.R.U32.HI UR18, URZ, UR7, UR18 ;  /* 0x00000007ff127299 */ /* 0x002fe20008011612 */
[----:B------:R-:W1:Y:S03]  /*0a50*/  LDCU.U8 UR12, c[0x0][0x775] ;  /* 0x0000eea0ff0c77ac */ /* 0x000e660008000000 */
[----:B------:R-:W-:Y:S01]  /*0a60*/  UIADD3 UR18, UPT, UPT, UR5, UR18, URZ ;  /* 0x0000001205127290 */ /* 0x000fe2000fffe0ff */
[----:B------:R-:W4:Y:S03]  /*0a70*/  LDCU UR5, c[0x0][0x76c] ;  /* 0x0000ed80ff0577ac */ /* 0x000f260008000800 */
[----:B--2---:R-:W-:-:S04]  /*0a80*/  USHF.R.U32.HI UR18, URZ, UR11, UR18 ;  /* 0x0000000bff127299 */ /* 0x004fc80008011612 */
[----:B-----5:R-:W-:-:S07]  /*0a90*/  UIMAD.WIDE.U32 UR24, UR18, UR24, URZ ;  /* 0x00000018121872a5 */ /* 0x020fce000f8e00ff */
[----:B------:R-:W-:Y:S02]  /*0aa0*/  UMOV UR19, UR25 ;  /* 0x0000001900137c82 */ /* 0x000fe40008000000 */
[----:B------:R-:W-:-:S04]  /*0ab0*/  UIADD3 UR17, UPT, UPT, UR18, -UR19, URZ ;  /* 0x8000001312117290 */ /* 0x000fc8000fffe0ff */
[----:B---3--:R-:W-:-:S04]  /*0ac0*/  USHF.R.U32.HI UR17, URZ, UR13, UR17 ;  /* 0x0000000dff117299 */ /* 0x008fc80008011611 */
[----:B------:R-:W-:-:S04]  /*0ad0*/  UIADD3 UR17, UPT, UPT, UR19, UR17, URZ ;  /* 0x0000001113117290 */ /* 0x000fc8000fffe0ff */
[----:B-1----:R-:W-:-:S04]  /*0ae0*/  USHF.R.U32.HI UR17, URZ, UR12, UR17 ;  /* 0x0000000cff117299 */ /* 0x002fc80008011611 */
[----:B------:R-:W-:-:S04]  /*0af0*/  UIADD3 UR17, UPT, UPT, -UR17, URZ, URZ ;  /* 0x000000ff11117290 */ /* 0x000fc8000fffe1ff */
[----:B----4-:R-:W-:Y:S02]  /*0b00*/  UIMAD UR5, UR17, UR5, UR18 ;  /* 0x00000005110572a4 */ /* 0x010fe4000f8e0212 */
[----:B------:R-:W-:Y:S02]  /*0b10*/  UIADD3 UR18, UPT, UPT, -UR18, URZ, URZ ;  /* 0x000000ff12127290 */ /* 0x000fe4000fffe1ff */
[----:B------:R-:W-:Y:S02]  /*0b20*/  UIADD3 UR5, UPT, UPT, UR5, UR5, URZ ;  /* 0x0000000505057290 */ /* 0x000fe4000fffe0ff */
[----:B------:R-:W-:Y:S02]  /*0b30*/  UIMAD UR4, UR18, UR4, UR6 ;  /* 0x00000004120472a4 */ /* 0x000fe4000f8e0206 */
[----:B------:R-:W-:-:S04]  /*0b40*/  ULOP3.LUT UR5, UR5, UR16, URZ, 0xfc, !UPT ;  /* 0x0000001005057292 */ /* 0x000fc8000f8efcff */
[----:B------:R-:W-:Y:S02]  /*0b50*/  MOV R5, UR4 ;  /* 0x0000000400057c02 */ /* 0x000fe40008000f00 */
[----:B------:R-:W-:Y:S01]  /*0b60*/  IMAD.U32 R4, RZ, RZ, UR5 ;  /* 0x00000005ff047e24 */ /* 0x000fe2000f8e00ff */
[----:B------:R1:W2:Y:S01]  /*0b70*/  SHFL.IDX PT, R2, R18, 0x7, 0x1f ;  /* 0x00e01f0012027f89 */ /* 0x0002a200000e0000 */
[----:B------:R-:W-:Y:S05]  /*0b80*/  BRA.U UP0, `(.L_x_16) ;  /* 0x0000000500647547 */ /* 0x000fea000b800000 */
[----:B------:R-:W3:Y:S01]  /*0b90*/  LDC R0, c[0x0][0x374] ;  /* 0x0000dd00ff007b82 */ /* 0x000ee20000000800 */
[----:B--2---:R-:W-:Y:S01]  /*0ba0*/  SHF.R.S32.HI R17, RZ, 0x1f, R2 ;  /* 0x0000001fff117819 */ /* 0x004fe20000011402 */
[----:B------:R-:W-:Y:S02]  /*0bb0*/  IMAD.U32 R19, RZ, RZ, UR9 ;  /* 0x00000009ff137e24 */ /* 0x000fe4000f8e00ff */
[----:B------:R-:W-:Y:S01]  /*0bc0*/  IMAD.MOV.U32 R6, RZ, RZ, -0x1 ;  /* 0xffffffffff067424 */ /* 0x000fe200078e00ff */
[----:B------:R-:W-:Y:S01]  /*0bd0*/  LEA.HI R17, R17, R2, RZ, 0x7 ;  /* 0x0000000211117211 */ /* 0x000fe200078f38ff */
[----:B------:R-:W-:Y:S02]  /*0be0*/  IMAD.MOV.U32 R10, RZ, RZ, RZ ;  /* 0x000000ffff0a7224 */ /* 0x000fe400078e00ff */
[----:B------:R-:W3:Y:S01]  /*0bf0*/  LDC R7, c[0x0][0x370] ;  /* 0x0000dc00ff077b82 */ /* 0x000ee20000000800 */
[----:B------:R-:W-:Y:S01]  /*0c00*/  LOP3.LUT R3, R17, 0xffffff80, RZ, 0xc0, !PT ;  /* 0xffffff8011037812 */ /* 0x000fe200078ec0ff */
[----:B------:R-:W-:-:S03]  /*0c10*/  IMAD.MOV.U32 R15, RZ, RZ, RZ ;  /* 0x000000ffff0f7224 */ /* 0x000fc600078e00ff */
[----:B------:R-:W-:-:S03]  /*0c20*/  ISETP.NE.AND P0, PT, R2, R3, PT ;  /* 0x000000030200720c */ /* 0x000fc60003f05270 */
[----:B------:R-:W2:Y:S01]  /*0c30*/  LDC R16, c[0x0][0x378] ;  /* 0x0000de00ff107b82 */ /* 0x000ea20000000800 */
[----:B------:R-:W-:-:S07]  /*0c40*/  ISETP.LT.AND P0, PT, R2, RZ, P0 ;  /* 0x000000ff0200720c */ /* 0x000fce0000701270 */
[----:B------:R-:W4:Y:S08]  /*0c50*/  LDC R12, c[0x0][0x770] ;  /* 0x0001dc00ff0c7b82 */ /* 0x000f300000000800 */
[----:B------:R-:W1:Y:S01]  /*0c60*/  LDC R11, c[0x0][0x76c] ;  /* 0x0001db00ff0b7b82 */ /* 0x000e620000000800 */
[----:B---3--:R-:W-:Y:S01]  /*0c70*/  IMAD R7, R0, R7, RZ ;  /* 0x0000000700077224 */ /* 0x008fe200078e02ff */
[----:B------:R-:W-:-:S02]  /*0c80*/  SHF.R.S32.HI R0, RZ, 0x7, R17 ;  /* 0x00000007ff007819 */ /* 0x000fc40000011411 */
[----:B------:R-:W-:-:S03]  /*0c90*/  LEA.HI.SX32 R17, R17, 0xffffffff, 0x19 ;  /* 0xffffffff11117811 */ /* 0x000fc600078fcaff */
[----:B------:R-:W-:Y:S01]  /*0ca0*/  @!P0 IMAD.MOV R17, RZ, RZ, R0 ;  /* 0x000000ffff118224 */ /* 0x000fe200078e0200 */
[----:B------:R-:W3:Y:S01]  /*0cb0*/  LDC.64 R8, c[0x0][0x760] ;  /* 0x0001d800ff087b82 */ /* 0x000ee20000000a00 */
[----:B--2---:R-:W-:Y:S02]  /*0cc0*/  IMAD R16, R7, R16, RZ ;  /* 0x0000001007107224 */ /* 0x004fe400078e02ff */
[----:B------:R-:W-:-:S03]  /*0cd0*/  IMAD.MOV.U32 R0, RZ, RZ, 0x1 ;  /* 0x00000001ff007424 */ /* 0x000fc600078e00ff */
[----:B------:R-:W-:Y:S02]  /*0ce0*/  LEA.HI R16, R16, R16, RZ, 0x1 ;  /* 0x0000001010107211 */ /* 0x000fe400078f08ff */
[----:B------:R-:W2:Y:S02]  /*0cf0*/  LDC.64 R2, c[0x0][0x778] ;  /* 0x0001de00ff027b82 */ /* 0x000ea40000000a00 */
[----:B----4-:R-:W-:-:S07]  /*0d00*/  SHF.R.S32.HI R16, RZ, 0x1, R16 ;  /* 0x00000001ff107819 */ /* 0x010fce0000011410 */
.L_x_21:
[----:B------:R-:W-:-:S13]  /*0d10*/  ISETP.GE.AND P0, PT, R4, R17, PT ;  /* 0x000000110400720c */ /* 0x000fda0003f06270 */
[----:B------:R-:W-:Y:S05]  /*0d20*/  @P0 BRA `(.L_x_17) ;  /* 0x0000000000940947 */ /* 0x000fea0003800000 */
[----:B------:R-:W-:-:S04]  /*0d30*/  SHF.L.U32 R7, R4, 0x7, RZ ;  /* 0x0000000704077819 */ /* 0x000fc800000006ff */
[----:B------:R-:W-:-:S13]  /*0d40*/  ISETP.GE.AND P0, PT, R7, R15, PT ;  /* 0x0000000f0700720c */ /* 0x000fda0003f06270 */
[----:B------:R-:W-:Y:S05]  /*0d50*/  @!P0 BRA `(.L_x_18) ;  /* 0x0000000000388947 */ /* 0x000fea0003800000 */
[----:B------:R-:W-:Y:S01]  /*0d60*/  VIADD R13, R6, 0x1 ;  /* 0x00000001060d7836 */ /* 0x000fe20000000000 */
[----:B------:R-:W-:-:S04]  /*0d70*/  MOV R6, 0xffffffff ;  /* 0xffffffff00067802 */ /* 0x000fc80000000f00 */
[----:B------:R-:W-:-:S13]  /*0d80*/  ISETP.GT.U32.AND P0, PT, R13, 0x1f, PT ;  /* 0x0000001f0d00780c */ /* 0x000fda0003f04070 */
[----:B------:R-:W-:Y:S05]  /*0d90*/  @P0 BRA `(.L_x_19) ;  /* 0x0000000000240947 */ /* 0x000fea0003800000 */
[----:B------:R-:W-:Y:S01]  /*0da0*/  ISETP.GT.AND P0, PT, R18, R7, PT ;  /* 0x000000071200720c */ /* 0x000fe20003f04270 */
[----:B------:R-:W-:-:S05]  /*0db0*/  IMAD.MOV.U32 R6, RZ, RZ, -0x1 ;  /* 0xffffffffff067424 */ /* 0x000fca00078e00ff */
[----:B------:R-:W-:-:S07]  /*0dc0*/  SHF.L.U32 R6, R6, R13, RZ ;  /* 0x0000000d06067219 */ /* 0x000fce00000006ff */
[----:B------:R-:W-:-:S04]  /*0dd0*/  VOTE.ANY R7, PT, P0 ;  /* 0x0000000000077806 */ /* 0x000fc800000e0100 */
[----:B------:R-:W-:-:S05]  /*0de0*/  LOP3.LUT P0, R7, R7, RZ, R6, 0xa0, !PT ;  /* 0x000000ff07077212 */ /* 0x000fca000780a006 */
[----:B------:R-:W-:-:S05]  /*0df0*/  VIADD R6, R7, 0xffffffff ;  /* 0xffffffff07067836 */ /* 0x000fca0000000000 */
[----:B------:R-:W-:-:S04]  /*0e00*/  LOP3.LUT R7, R7, R6, RZ, 0xc, !PT ;  /* 0x0000000607077212 */ /* 0x000fc800078e0cff */
[----:B------:R-:W4:Y:S02]  /*0e10*/  POPC R6, R7 ;  /* 0x0000000700067309 */ /* 0x000f240000000000 */
[----:B----4-:R-:W-:-:S07]  /*0e20*/  SEL R6, R6, 0xffffffff, P0 ;  /* 0xffffffff06067807 */ /* 0x010fce0000000000 */
.L_x_19:
[----:B------:R4:W3:Y:S02]  /*0e30*/  SHFL.IDX PT, R15, R18, R6, 0x1f ;  /* 0x00001f06120f7589 */ /* 0x0008e400000e0000 */
.L_x_18:
[----:B------:R-:W5:Y:S01]  /*0e40*/  S2R R13, SR_CgaCtaId ;  /* 0x00000000000d7919 */ /* 0x000f620000008800 */
[----:B------:R-:W-:Y:S01]  /*0e50*/  MOV R14, 0x400 ;  /* 0x00000400000e7802 */ /* 0x000fe20000000f00 */
[----:B------:R-:W-:-:S03]  /*0e60*/  IMAD.U32 R21, R0, -0x80000000, RZ ;  /* 0x8000000000157824 */ /* 0x000fc600078e00ff */
[----:B-----5:R-:W-:-:S05]  /*0e70*/  LEA R13, R13, R14, 0x18 ;  /* 0x0000000e0d0d7211 */ /* 0x020fca00078ec0ff */
[----:B------:R-:W-:-:S04]  /*0e80*/  IMAD R14, R10, 0x8, R13 ;  /* 0x000000080a0e7824 */ /* 0x000fc800078e020d */
[----:B------:R-:W5:Y:S02]  /*0e90*/  SYNCS.PHASECHK.TRANS64.TRYWAIT P0, [R14+URZ+0x60], R21 ;  /* 0x000060150e0075a7 */ /* 0x000f6400080011ff */
[----:B-----5:R-:W-:Y:S05]  /*0ea0*/  @!P0 BRA `(.L_x_20) ;  /* 0x00000038008c8947 */ /* 0x020fea0003800000 */
.L_x_70:
[----:B------:R-:W-:Y:S01]  /*0eb0*/  ELECT P0, URZ, PT ;  /* 0x0000000000ff782f */ /* 0x000fe20003800000 */
[----:B------:R-:W-:-:S12]  /*0ec0*/  IMAD.MOV.U32 R7, RZ, RZ, 0x1 ;  /* 0x00000001ff077424 */ /* 0x000fd800078e00ff */
[C---:B------:R-:W-:Y:S02]  /*0ed0*/  @P0 IMAD R13, R10.reuse, 0x10, R13 ;  /* 0x000000100a0d0824 */ /* 0x040fe400078e020d */
[----:B------:R-:W-:-:S03]  /*0ee0*/  VIADD R10, R10, 0x1 ;  /* 0x000000010a0a7836 */ /* 0x000fc60000000000 */
[----:B------:R4:W-:Y:S02]  /*0ef0*/  @P0 STS.128 [R13+0x38410], R4 ;  /* 0x038410040d000388 */ /* 0x0009e40000000c00 */
[----:B------:R-:W-:Y:S01]  /*0f00*/  ISETP.NE.AND P0, PT, R10, 0x2, PT ;  /* 0x000000020a00780c */ /* 0x000fe20003f05270 */
[----:B------:R5:W-:Y:S06]  /*0f10*/  MEMBAR.ALL.CTA ;  /* 0x0000000000007992 */ /* 0x000bec0000008000 */
[----:B-----5:R-:W5:Y:S01]  /*0f20*/  FENCE.VIEW.ASYNC.S ;  /* 0x00000000000073c6 */ /* 0x020f620000000000 */
[----:B----4-:R-:W-:-:S02]  /*0f30*/  SEL R21, RZ, 0x1, P0 ;  /* 0x00000001ff157807 */ /* 0x010fc40000000000 */
[----:B------:R-:W-:Y:S02]  /*0f40*/  SEL R10, R10, RZ, P0 ;  /* 0x000000ff0a0a7207 */ /* 0x000fe40000000000 */
[----:B------:R-:W-:Y:S01]  /*0f50*/  LOP3.LUT R0, R0, R21, RZ, 0x3c, !PT ;  /* 0x0000001500007212 */ /* 0x000fe200078e3cff */
[----:B-----5:R-:W-:Y:S06]  /*0f60*/  BAR.SYNC.DEFER_BLOCKING 0x4, 0x20 ;  /* 0x0100800000007b1d */ /* 0x020fec0000010000 */
[----:B------:R4:W-:Y:S02]  /*0f70*/  SYNCS.ARRIVE.TRANS64.ART0 RZ, [R14+URZ+0x50], R7 ;  /* 0x000050070eff79a7 */ /* 0x0009e400085000ff */
.L_x_17:
[----:B------:R-:W-:-:S04]  /*0f80*/  IMAD.IADD R19, R16, 0x1, R19 ;  /* 0x0000000110137824 */ /* 0x000fc800078e0213 */
[C---:B---3--:R-:W-:Y:S01]  /*0f90*/  IMAD.HI.U32 R5, R19.reuse, R9, RZ ;  /* 0x0000000913057227 */ /* 0x048fe200078e00ff */
[----:B------:R-:W-:-:S04]  /*0fa0*/  ISETP.GE.AND P0, PT, R19, 0x100, PT ;  /* 0x000001001300780c */ /* 0x000fc80003f06270 */
[----:B------:R-:W-:-:S04]  /*0fb0*/  IADD3 R4, PT, PT, R19, -R5, RZ ;  /* 0x8000000513047210 */ /* 0x000fc80007ffe0ff */
[----:B------:R-:W-:-:S05]  /*0fc0*/  SHF.R.U32.HI R4, RZ, UR8, R4 ;  /* 0x00000008ff047c19 */ /* 0x000fca0008011604 */
[----:B------:R-:W-:-:S05]  /*0fd0*/  IMAD.IADD R4, R5, 0x1, R4 ;  /* 0x0000000105047824 */ /* 0x000fca00078e0204 */
[----:B----4-:R-:W-:-:S04]  /*0fe0*/  SHF.R.U32.HI R14, RZ, UR10, R4 ;  /* 0x0000000aff0e7c19 */ /* 0x010fc80008011604 */
[----:B------:R-:W-:-:S05]  /*0ff0*/  IADD3 R14, PT, PT, -R14, RZ, RZ ;  /* 0x000000ff0e0e7210 */ /* 0x000fca0007ffe1ff */
[----:B------:R-:W-:-:S04]  /*1000*/  IMAD R14, R8, R14, R19 ;  /* 0x0000000e080e7224 */ /* 0x000fc800078e0213 */
[----:B--2---:R-:W-:-:S04]  /*1010*/  IMAD.HI.U32 R5, R14, R3, RZ ;  /* 0x000000030e057227 */ /* 0x004fc800078e00ff */
[----:B------:R-:W-:-:S05]  /*1020*/  IMAD.IADD R4, R14, 0x1, -R5 ;  /* 0x000000010e047824 */ /* 0x000fca00078e0a05 */
[----:B------:R-:W-:-:S04]  /*1030*/  SHF.R.U32.HI R4, RZ, UR7, R4 ;  /* 0x00000007ff047c19 */ /* 0x000fc80008011604 */
[----:B------:R-:W-:-:S04]  /*1040*/  IADD3 R5, PT, PT, R5, R4, RZ ;  /* 0x0000000405057210 */ /* 0x000fc80007ffe0ff */
[----:B------:R-:W-:-:S05]  /*1050*/  SHF.R.U32.HI R5, RZ, UR11, R5 ;  /* 0x0000000bff057c19 */ /* 0x000fca0008011605 */
[----:B------:R-:W-:-:S04]  /*1060*/  IMAD.HI.U32 R7, R5, R12, RZ ;  /* 0x0000000c05077227 */ /* 0x000fc800078e00ff */
[----:B------:R-:W-:-:S05]  /*1070*/  IMAD.IADD R4, R5, 0x1, -R7 ;  /* 0x0000000105047824 */ /* 0x000fca00078e0a07 */
[----:B------:R-:W-:-:S04]  /*1080*/  SHF.R.U32.HI R4, RZ, UR13, R4 ;  /* 0x0000000dff047c19 */ /* 0x000fc80008011604 */
[----:B------:R-:W-:-:S04]  /*1090*/  IADD3 R4, PT, PT, R7, R4, RZ ;  /* 0x0000000407047210 */ /* 0x000fc80007ffe0ff */
[----:B------:R-:W-:-:S05]  /*10a0*/  SHF.R.U32.HI R4, RZ, UR12, R4 ;  /* 0x0000000cff047c19 */ /* 0x000fca0008011604 */
[----:B------:R-:W-:-:S04]  /*10b0*/  IMAD.MOV R4, RZ, RZ, -R4 ;  /* 0x000000ffff047224 */ /* 0x000fc800078e0a04 */
[----:B-1----:R-:W-:Y:S01]  /*10c0*/  IMAD R4, R11, R4, R5 ;  /* 0x000000040b047224 */ /* 0x002fe200078e0205 */
[----:B------:R-:W-:-:S03]  /*10d0*/  IADD3 R5, PT, PT, -R5, RZ, RZ ;  /* 0x000000ff05057210 */ /* 0x000fc60007ffe1ff */
[----:B------:R-:W-:Y:S02]  /*10e0*/  IMAD.IADD R4, R4, 0x1, R4 ;  /* 0x0000000104047824 */ /* 0x000fe400078e0204 */
[----:B------:R-:W-:-:S03]  /*10f0*/  IMAD R5, R2, R5, R14 ;  /* 0x0000000502057224 */ /* 0x000fc600078e020e */
[----:B------:R-:W-:Y:S01]  /*1100*/  LOP3.LUT R4, R4, UR16, RZ, 0xfc, !PT ;  /* 0x0000001004047c12 */ /* 0x000fe2000f8efcff */
[----:B------:R-:W-:Y:S06]  /*1110*/  @!P0 BRA `(.L_x_21) ;  /* 0xfffffff800fc8947 */ /* 0x000fec000383ffff */
.L_x_16:
[----:B------:R-:W3:Y:S01]  /*1120*/  S2UR UR32, SR_CgaCtaId ;  /* 0x00000000002079c3 */ /* 0x000ee20000008800 */
[----:B------:R-:W-:Y:S01]  /*1130*/  UMOV UR4, 0x400 ;  /* 0x0000040000047882 */ /* 0x000fe20000000000 */
[----:B------:R-:W-:Y:S01]  /*1140*/  IMAD.U32 R6, R0, -0x80000000, RZ ;  /* 0x8000000000067824 */ /* 0x000fe200078e00ff */
[C---:B------:R-:W-:Y:S01]  /*1150*/  ISETP.NE.AND P0, PT, R10.reuse, 0x1, PT ;  /* 0x000000010a00780c */ /* 0x040fe20003f05270 */
[----:B------:R-:W-:-:S05]  /*1160*/  VIADD R3, R10, 0x2 ;  /* 0x000000020a037836 */ /* 0x000fca0000000000 */
[----:B------:R-:W-:Y:S01]  /*1170*/  SEL R3, R3, 0x1, P0 ;  /* 0x0000000103037807 */ /* 0x000fe20000000000 */
[----:B---3--:R-:W-:-:S06]  /*1180*/  ULEA UR4, UR32, UR4, 0x18 ;  /* 0x0000000420047291 */ /* 0x008fcc000f8ec0ff */
[----:B--2---:R-:W-:-:S04]  /*1190*/  LEA R2, R10, UR4, 0x3 ;  /* 0x000000040a027c11 */ /* 0x004fc8000f8e18ff */
[----:B------:R-:W2:Y:S02]  /*11a0*/  SYNCS.PHASECHK.TRANS64.TRYWAIT P1, [R2+URZ+0x60], R6 ;  /* 0x00006006020075a7 */ /* 0x000ea400080211ff */
[----:B--2---:R-:W-:Y:S05]  /*11b0*/  @!P1 BRA `(.L_x_22) ;  /* 0x0000003400e09947 */ /* 0x004fea0003800000 */
.L_x_72:
[----:B------:R-:W-:Y:S02]  /*11c0*/  ELECT P2, URZ, PT ;  /* 0x0000000000ff782f */ /* 0x000fe40003840000 */
[C---:B------:R-:W-:Y:S01]  /*11d0*/  ISETP.NE.AND P0, PT, R3.reuse, 0x2, PT ;  /* 0x000000020300780c */ /* 0x040fe20003f05270 */
[----:B--2---:R-:W-:Y:S02]  /*11e0*/  IMAD.MOV.U32 R7, RZ, RZ, RZ ;  /* 0x000000ffff077224 */ /* 0x004fe400078e00ff */
[----:B------:R-:W-:Y:S01]  /*11f0*/  IMAD.MOV.U32 R11, RZ, RZ, 0x1 ;  /* 0x00000001ff0b7424 */ /* 0x000fe200078e00ff */
[----:B------:R-:W-:Y:S02]  /*1200*/  ISETP.EQ.XOR P1, PT, R10, 0x1, !P0 ;  /* 0x000000010a00780c */ /* 0x000fe40004722a70 */
[----:B------:R-:W-:Y:S02]  /*1210*/  SEL R3, R3, RZ, P0 ;  /* 0x000000ff03037207 */ /* 0x000fe40000000000 */
[----:B------:R-:W-:-:S02]  /*1220*/  SEL R9, RZ, 0x1, !P1 ;  /* 0x00000001ff097807 */ /* 0x000fc40004800000 */
[----:B------:R-:W-:Y:S02]  /*1230*/  LEA R3, R3, UR4, 0x3 ;  /* 0x0000000403037c11 */ /* 0x000fe4000f8e18ff */
[----:B------:R-:W-:Y:S01]  /*1240*/  @P2 LEA R10, R10, UR4, 0x4 ;  /* 0x000000040a0a2c11 */ /* 0x000fe2000f8e20ff */
[----:B------:R-:W-:Y:S01]  /*1250*/  @P2 IMAD.MOV.U32 R6, RZ, RZ, -0x1 ;  /* 0xffffffffff062424 */ /* 0x000fe200078e00ff */
[----:B------:R-:W-:-:S04]  /*1260*/  LOP3.LUT R9, R0, R9, RZ, 0x3c, !PT ;  /* 0x0000000900097212 */ /* 0x000fc800078e3cff */
[----:B------:R2:W-:Y:S01]  /*1270*/  @P2 STS.128 [R10+0x38410], R4 ;  /* 0x038410040a002388 */ /* 0x0005e20000000c00 */
[----:B------:R-:W-:Y:S01]  /*1280*/  IMAD.U32 R8, R9, -0x80000000, RZ ;  /* 0x8000000009087824 */ /* 0x000fe200078e00ff */
[----:B------:R3:W-:Y:S06]  /*1290*/  MEMBAR.ALL.CTA ;  /* 0x0000000000007992 */ /* 0x0007ec0000008000 */
[----:B---3--:R-:W3:Y:S02]  /*12a0*/  FENCE.VIEW.ASYNC.S ;  /* 0x00000000000073c6 */ /* 0x008ee40000000000 */
[----:B---3--:R-:W-:Y:S06]  /*12b0*/  BAR.SYNC.DEFER_BLOCKING 0x4, 0x20 ;  /* 0x0100800000007b1d */ /* 0x008fec0000010000 */
[----:B------:R2:W-:Y:S01]  /*12c0*/  SYNCS.ARRIVE.TRANS64.ART0 RZ, [R2+URZ+0x50], R11 ;  /* 0x0000500b02ff79a7 */ /* 0x0005e200085000ff */
[----:B------:R-:W3:Y:S02]  /*12d0*/  SYNCS.PHASECHK.TRANS64.TRYWAIT P0, [R3+URZ+0x60], R8 ;  /* 0x00006008030075a7 */ /* 0x000ee400080011ff */
[----:B--23--:R-:W-:Y:S05]  /*12e0*/  @!P0 BRA `(.L_x_23) ;  /* 0x0000003400ac8947 */ /* 0x00cfea0003800000 */
.L_x_15:
[----:B------:R-:W-:-:S13]  /*12f0*/  ISETP.NE.AND P0, PT, R121, 0x5, PT ;  /* 0x000000057900780c */ /* 0x000fda0003f05270 */
[----:B------:R-:W-:Y:S05]  /*1300*/  @P0 BRA `(.L_x_24) ;  /* 0x0000000400f40947 */ /* 0x000fea0003800000 */
[----:B------:R-:W-:Y:S02]  /*1310*/  UMOV UR4, 0x400 ;  /* 0x0000040000047882 */ /* 0x000fe40000000000 */
[----:B------:R-:W-:-:S09]  /*1320*/  ULEA UR32, UR32, UR4, 0x18 ;  /* 0x0000000420207291 */ /* 0x000fd2000f8ec0ff */
[----:B------:R-:W3:Y:S02]  /*1330*/  SYNCS.PHASECHK.TRANS64.TRYWAIT P0, [UR32+0x50], RZ ;  /* 0x000050ffff0075a7 */ /* 0x000ee40008001120 */
[----:B---3--:R-:W-:Y:S05]  /*1340*/  @!P0 BRA `(.L_x_25) ;  /* 0x0000003400ac8947 */ /* 0x008fea0003800000 */
.L_x_75:
[----:B------:R-:W4:Y:S01]  /*1350*/  LDS.128 R4, [UR32+0x38410] ;  /* 0x03841020ff047984 */ /* 0x000f220008000c00 */
[----:B---3--:R-:W-:Y:S01]  /*1360*/  HFMA2 R0, -RZ, RZ, 0, 5.9604644775390625e-08 ;  /* 0x00000001ff007431 */ /* 0x008fe200000001ff */
[----:B------:R-:W-:Y:S01]  /*1370*/  UMOV UR35, 0x1 ;  /* 0x0000000100237882 */ /* 0x000fe20000000000 */
[----:B------:R-:W-:Y:S01]  /*1380*/  UMOV UR34, URZ ;  /* 0x000000ff00227c82 */ /* 0x000fe20008000000 */
[----:B------:R3:W-:Y:S06]  /*1390*/  MEMBAR.ALL.CTA ;  /* 0x0000000000007992 */ /* 0x0007ec0000008000 */
[----:B---3--:R-:W3:Y:S02]  /*13a0*/  FENCE.VIEW.ASYNC.S ;  /* 0x00000000000073c6 */ /* 0x008ee40000000000 */
[----:B---3--:R3:W-:Y:S01]  /*13b0*/  SYNCS.ARRIVE.TRANS64.ART0 RZ, [UR32+0x60], R0 ;  /* 0x00006000ffff79a7 */ /* 0x0087e20008500020 */
[----:B----4-:R-:W-:-:S13]  /*13c0*/  ISETP.NE.AND P0, PT, R7, 0x1, PT ;  /* 0x000000010700780c */ /* 0x010fda0003f05270 */
[----:B---3--:R-:W-:Y:S05]  /*13d0*/  @P0 BRA `(.L_x_26) ;  /* 0x0000000400700947 */ /* 0x008fea0003800000 */
[----:B------:R-:W3:Y:S01]  /*13e0*/  LDCU.64 UR4, c[0x0][0x348] ;  /* 0x00006900ff0477ac */ /* 0x000ee20008000a00 */
[----:B------:R-:W-:Y:S01]  /*13f0*/  R2UR UR12, R5 ;  /* 0x00000000050c72ca */ /* 0x000fe200000e0000 */
[----:B------:R-:W-:Y:S01]  /*1400*/  IMAD.MOV.U32 R8, RZ, RZ, 0x1 ;  /* 0x00000001ff087424 */ /* 0x000fe200078e00ff */
[----:B------:R-:W-:Y:S01]  /*1410*/  R2UR UR20, R4 ;  /* 0x00000000041472ca */ /* 0x000fe200000e0000 */
[----:B------:R-:W-:Y:S01]  /*1420*/  IMAD.MOV.U32 R2, RZ, RZ, RZ ;  /* 0x000000ffff027224 */ /* 0x000fe200078e00ff */
[----:B------:R-:W-:Y:S01]  /*1430*/  R2UR UR28, R6 ;  /* 0x00000000061c72ca */ /* 0x000fe200000e0000 */
[----:B------:R-:W-:Y:S01]  /*1440*/  UMOV UR35, 0x1 ;  /* 0x0000000100237882 */ /* 0x000fe20000000000 */
[----:B------:R-:W-:Y:S01]  /*1450*/  UMOV UR34, URZ ;  /* 0x000000ff00227c82 */ /* 0x000fe20008000000 */
[----:B------:R-:W-:Y:S01]  /*1460*/  UMOV UR18, URZ ;  /* 0x000000ff00127c82 */ /* 0x000fe20008000000 */
[----:B------:R-:W-:Y:S01]  /*1470*/  UMOV UR10, URZ ;  /* 0x000000ff000a7c82 */ /* 0x000fe20008000000 */
[----:B---3--:R-:W-:-:S02]  /*1480*/  UIADD3 UR42, UP3, UPT, UR4, 0x40, URZ ;  /* 0x00000040042a7890 */ /* 0x008fc4000ff7e0ff */
[----:B------:R-:W-:Y:S02]  /*1490*/  UIADD3 UR40, UP2, UPT, UR4, 0xc0, URZ ;  /* 0x000000c004287890 */ /* 0x000fe4000ff5e0ff */
[----:B------:R-:W-:Y:S02]  /*14a0*/  UIADD3 UR38, UP1, UPT, UR4, 0x140, URZ ;  /* 0x0000014004267890 */ /* 0x000fe4000ff3e0ff */
[----:B------:R-:W-:Y:S02]  /*14b0*/  UIADD3 UR36, UP0, UPT, UR4, 0x1c0, URZ ;  /* 0x000001c004247890 */ /* 0x000fe4000ff1e0ff */
[----:B------:R-:W-:Y:S02]  /*14c0*/  UIADD3.X UR43, UPT, UPT, URZ, UR5, URZ, UP3, !UPT ;  /* 0x00000005ff2b7290 */ /* 0x000fe40009ffe4ff */
[----:B------:R-:W-:Y:S02]  /*14d0*/  UIADD3.X UR41, UPT, UPT, URZ, UR5, URZ, UP2, !UPT ;  /* 0x00000005ff297290 */ /* 0x000fe400097fe4ff */
[----:B------:R-:W-:-:S02]  /*14e0*/  UIADD3.X UR39, UPT, UPT, URZ, UR5, URZ, UP1, !UPT ;  /* 0x00000005ff277290 */ /* 0x000fc40008ffe4ff */
[----:B------:R-:W-:-:S12]  /*14f0*/  UIADD3.X UR37, UPT, UPT, URZ, UR5, URZ, UP0, !UPT ;  /* 0x00000005ff257290 */ /* 0x000fd800087fe4ff */
.L_x_31:
[----:B------:R-:W-:Y:S01]  /*1500*/  USHF.L.U32 UR4, UR35, 0x1f, URZ ;  /* 0x0000001f23047899 */ /* 0x000fe200080006ff */
[----:B------:R-:W-:Y:S01]  /*1510*/  HFMA2 R4, -RZ, RZ, 0, -16 ;  /* 0x0000cc00ff047431 */ /* 0x000fe200000001ff */
[----:B------:R-:W-:Y:S02]  /*1520*/  ULEA UR5, UR34, UR32, 0x3 ;  /* 0x0000002022057291 */ /* 0x000fe4000f8e18ff */
[----:B------:R-:W-:Y:S02]  /*1530*/  ULEA UR27, UR12, UR15, 0x1 ;  /* 0x0000000f0c1b7291 */ /* 0x000fe4000f8e08ff */
[----:B--2---:R-:W-:Y:S01]  /*1540*/  MOV R3, UR4 ;  /* 0x0000000400037c02 */ /* 0x004fe20008000f00 */
[----:B------:R-:W-:Y:S02]  /*1550*/  USHF.L.U32 UR7, UR20, 0x7, URZ ;  /* 0x0000000714077899 */ /* 0x000fe400080006ff */
[----:B------:R-:W-:Y:S02]  /*1560*/  UIADD3 UR12, UPT, UPT, UR15, UR12, UR12 ;  /* 0x0000000c0f0c7290 */ /* 0x000fe4000fffe00c */
[----:B------:R2:W3:Y:S01]  /*1570*/  SYNCS.PHASECHK.TRANS64.TRYWAIT P2, [UR5+0x20], R3 ;  /* 0x00002003ff0075a7 */ /* 0x0004e20008041105 */
[----:B------:R-:W-:Y:S01]  /*1580*/  USHF.L.U32 UR27, UR27, 0x7, URZ ;  /* 0x000000071b1b7899 */ /* 0x000fe200080006ff */
[----:B------:R-:W-:-:S11]  /*1590*/  UMOV UR33, URZ ;  /* 0x000000ff00217c82 */ /* 0x000fd60008000000 */
.L_x_29:
[----:B----4-:R-:W-:Y:S02]  /*15a0*/  USHF.L.U32 UR6, UR33, 0x7, URZ ;  /* 0x0000000721067899 */ /* 0x010fe400080006ff */
[----:B------:R-:W-:Y:S02]  /*15b0*/  ULEA UR5, UR34, UR32, 0x3 ;  /* 0x0000002022057291 */ /* 0x000fe4000f8e18ff */
[----:B------:R-:W-:Y:S02]  /*15c0*/  ULEA UR8, UR34, UR15, 0x1 ;  /* 0x0000000f22087291 */ /* 0x000fe4000f8e08ff */
[----:B------:R-:W-:Y:S02]  /*15d0*/  ULEA UR4, UR34, UR32, 0xe ;  /* 0x0000002022047291 */ /* 0x000fe4000f8e70ff */
[----:B------:R-:W-:Y:S02]  /*15e0*/  ULEA UR16, UR34, UR32, 0xa ;  /* 0x0000002022107291 */ /* 0x000fe4000f8e50ff */
[----:B------:R-:W-:-:S02]  /*15f0*/  UIADD3 UR30, UPT, UPT, UR34, 0x1, URZ ;  /* 0x00000001221e7890 */ /* 0x000fc4000fffe0ff */
[----:B------:R-:W-:Y:S02]  /*1600*/  ULEA UR24, UR8, UR32, 0xe ;  /* 0x0000002008187291 */ /* 0x000fe4000f8e70ff */
[----:B------:R-:W-:Y:S02]  /*1610*/  UISETP.GT.U32.AND UP0, UPT, UR33, 0x1e, UPT ;  /* 0x0000001e2100788c */ /* 0x000fe4000bf04070 */
[----:B------:R-:W-:Y:S02]  /*1620*/  UIADD3 UR19, UPT, UPT, UR33, UR33, URZ ;  /* 0x0000002121137290 */ /* 0x000fe4000fffe0ff */
[----:B------:R-:W-:Y:S02]  /*1630*/  ULEA UR8, UR8, UR32, 0xa ;  /* 0x0000002008087291 */ /* 0x000fe4000f8e50ff */
[----:B------:R-:W-:Y:S02]  /*1640*/  UIADD3 UR4, UPT, UPT, UR4, 0x5400, URZ ;  /* 0x0000540004047890 */ /* 0x000fe4000fffe0ff */
[----:B------:R-:W-:-:S02]  /*1650*/  UIADD3 UR16, UPT, UPT, UR16, 0x35400, URZ ;  /* 0x0003540010107890 */ /* 0x000fc4000fffe0ff */
[----:B------:R-:W-:Y:S01]  /*1660*/  UISETP.NE.AND UP1, UPT, UR30, 0x4, UPT ;  /* 0x000000041e00788c */ /* 0x000fe2000bf25270 */
[----:B------:R-:W-:Y:S01]  /*1670*/  UMOV UR29, 0x30000 ;  /* 0x00030000001d7882 */ /* 0x000fe20000000000 */
[----:B------:R-:W-:Y:S01]  /*1680*/  UMOV UR13, UR28 ;  /* 0x0000001c000d7c82 */ /* 0x000fe20008000000 */
[----:B------:R-:W-:Y:S01]  /*1690*/  UMOV UR25, UR5 ;  /* 0x0000000500197c82 */ /* 0x000fe20008000000 */
[----:B------:R-:W-:Y:S01]  /*16a0*/  UMOV UR26, UR6 ;  /* 0x00000006001a7c82 */ /* 0x000fe20008000000 */
[----:B--23--:R-:W-:Y:S06]  /*16b0*/  @P2 BRA `(.L_x_27) ;  /* 0x0000000000102947 */ /* 0x00cfec0003800000 */
[----:B------:R-:W-:-:S06]  /*16c0*/  USHF.L.U32 UR9, UR35, 0x1f, URZ ;  /* 0x0000001f23097899 */ /* 0x000fcc00080006ff */
[----:B--2---:R-:W-:-:S04]  /*16d0*/  MOV R3, UR9 ;  /* 0x0000000900037c02 */ /* 0x004fc80008000f00 */
[----:B------:R-:W2:Y:S02]  /*16e0*/  SYNCS.PHASECHK.TRANS64.TRYWAIT P0, [UR5+0x20], R3 ;  /* 0x00002003ff0075a7 */ /* 0x000ea40008001105 */
[----:B--2---:R-:W-:Y:S05]  /*16f0*/  @!P0 BRA `(.L_x_28) ;  /* 0x0000003000d88947 */ /* 0x004fea0003800000 */
.L_x_27:
[----:B------:R-:W-:Y:S02]  /*1700*/  ELECT P1, URZ, PT ;  /* 0x0000000000ff782f */ /* 0x000fe40003820000 */
[----:B------:R-:W-:Y:S01]  /*1710*/  PLOP3.LUT P0, PT, PT, PT, UP0, 0x80, 0x8 ;  /* 0x000000000008781c */ /* 0x000fe20003f0f008 */
[----:B------:R-:W-:Y:S01]  /*1720*/  USEL UR11, URZ, 0x1, UP1 ;  /* 0x00000001ff0b7887 */ /* 0x000fe20008800000 */
[----:B------:R-:W-:Y:S01]  /*1730*/  PLOP3.LUT P2, PT, PT, PT, PT, 0x80, 0x8 ;  /* 0x000000000008781c */ /* 0x000fe20003f4f070 */
[----:B------:R-:W-:Y:S02]  /*1740*/  USEL UR34, UR30, URZ, UP1 ;  /* 0x000000ff1e227287 */ /* 0x000fe40008800000 */
[----:B------:R-:W-:Y:S02]  /*1750*/  ULOP3.LUT UR35, UR35, UR11, URZ, 0x3c, !UPT ;  /* 0x0000000b23237292 */ /* 0x000fe4000f8e3cff */
[----:B------:R-:W-:Y:S02]  /*1760*/  UIADD3 UR24, UPT, UPT, UR24, 0x15400, URZ ;  /* 0x0001540018187890 */ /* 0x000fe4000fffe0ff */
[----:B------:R-:W-:-:S02]  /*1770*/  UIADD3 UR8, UPT, UPT, UR8, 0x36400, URZ ;  /* 0x0003640008087890 */ /* 0x000fc4000fffe0ff */
[----:B------:R-:W-:Y:S01]  /*1780*/  @!UP0 USHF.L.U32 UR30, UR35, 0x1f, URZ ;  /* 0x0000001f231e8899 */ /* 0x000fe200080006ff */
[----:B------:R4:W-:Y:S01]  /*1790*/  @P1 SYNCS.ARRIVE.TRANS64 RZ, [UR5], R4 ;  /* 0x00000004ffff19a7 */ /* 0x0009e20008000005 */
[----:B------:R-:W-:Y:S01]  /*17a0*/  @!UP0 ULEA UR31, UR34, UR32, 0x3 ;  /* 0x00000020221f8291 */ /* 0x000fe2000f8e18ff */
[----:B------:R4:W-:Y:S01]  /*17b0*/  UTMALDG.2D [UR4], [UR42], desc[URZ] ;  /* 0x0000ff042a0075b4 */ /* 0x0009e20008009000 */
[----:B------:R-:W-:Y:S01]  /*17c0*/  UMOV UR17, UR5 ;  /* 0x0000000500117c82 */ /* 0x000fe20008000000 */
[----:B------:R-:W-:Y:S01]  /*17d0*/  UMOV UR9, UR5 ;  /* 0x0000000500097c82 */ /* 0x000fe20008000000 */
[----:B--2---:R-:W-:Y:S01]  /*17e0*/  IMAD.U32 R3, RZ, RZ, UR30 ;  /* 0x0000001eff037e24 */ /* 0x004fe2000f8e00ff */
[----:B------:R-:W-:Y:S01]  /*17f0*/  UMOV UR11, UR19 ;  /* 0x00000013000b7c82 */ /* 0x000fe20008000000 */
[----:B------:R-:W-:Y:S01]  /*1800*/  UIADD3 UR33, UPT, UPT, UR33, 0x1, URZ ;  /* 0x0000000121217890 */ /* 0x000fe2000fffe0ff */
[----:B------:R4:W-:Y:S03]  /*1810*/  UTMALDG.3D.MULTICAST [UR24], [UR40], UR29, desc[URZ] ;  /* 0x0000ff18280073b4 */ /* 0x0009e6000801181d */
[----:B------:R-:W-:Y:S01]  /*1820*/  UISETP.NE.AND UP0, UPT, UR33, 0x20, UPT ;  /* 0x000000202100788c */ /* 0x000fe2000bf05270 */
[----:B------:R4:W-:Y:S01]  /*1830*/  UTMALDG.3D [UR16], [UR38], desc[URZ] ;  /* 0x0000ff10260075b4 */ /* 0x0009e20008011000 */
[----:B------:R4:W-:Y:S01]  /*1840*/  UTMALDG.4D.MULTICAST [UR8], [UR36], UR29, desc[URZ] ;  /* 0x0000ff08240073b4 */ /* 0x0009e2000801981d */
[----:B------:R4:W2:Y:S06]  /*1850*/  @!P0 SYNCS.PHASECHK.TRANS64.TRYWAIT P2, [UR31+0x20], R3 ;  /* 0x00002003ff0085a7 */ /* 0x0008ac000804111f */
[----:B------:R-:W-:Y:S05]  /*1860*/  BRA.U UP0, `(.L_x_29) ;  /* 0xfffffffd004c7547 */ /* 0x000fea000b83ffff */
[----:B----4-:R-:W-:Y:S02]  /*1870*/  LEA R3, R8, UR32, 0x3 ;  /* 0x0000002008037c11 */ /* 0x010fe4000f8e18ff */
[----:B------:R-:W-:-:S04]  /*1880*/  SHF.L.U32 R4, R2, 0x1f, RZ ;  /* 0x0000001f02047819 */ /* 0x000fc800000006ff */
[----:B------:R-:W3:Y:S02]  /*1890*/  SYNCS.PHASECHK.TRANS64.TRYWAIT P0, [R3+URZ+0x50], R4 ;  /* 0x00005004030075a7 */ /* 0x000ee400080011ff */
[----:B---3--:R-:W-:Y:S05]  /*18a0*/  @!P0 BRA `(.L_x_30) ;  /* 0x00000030008c8947 */ /* 0x008fea0003800000 */
.L_x_78:
[C---:B------:R-:W-:Y:S01]  /*18b0*/  LEA R4, R8.reuse, UR32, 0x4 ;  /* 0x0000002008047c11 */ /* 0x040fe2000f8e20ff */
[----:B------:R-:W-:-:S05]  /*18c0*/  VIADD R8, R8, 0x1 ;  /* 0x0000000108087836 */ /* 0x000fca0000000000 */
[----:B---3--:R-:W3:Y:S01]  /*18d0*/  LDS.128 R4, [R4+0x38410] ;  /* 0x0384100004047984 */ /* 0x008ee20000000c00 */
[C---:B------:R-:W-:Y:S01]  /*18e0*/  ISETP.NE.AND P1, PT, R8.reuse, 0x2, PT ;  /* 0x000000020800780c */ /* 0x040fe20003f25270 */
[----:B------:R4:W-:Y:S06]  /*18f0*/  MEMBAR.ALL.CTA ;  /* 0x0000000000007992 */ /* 0x0009ec0000008000 */
[----:B----4-:R-:W4:Y:S01]  /*1900*/  FENCE.VIEW.ASYNC.S ;  /* 0x00000000000073c6 */ /* 0x010f220000000000 */
[----:B------:R-:W-:Y:S01]  /*1910*/  SEL R8, R8, RZ, P1 ;  /* 0x000000ff08087207 */ /* 0x000fe20000800000 */
[----:B----4-:R4:W-:Y:S01]  /*1920*/  SYNCS.ARRIVE.TRANS64.ART0 RZ, [R3+URZ+0x60], R0 ;  /* 0x0000600003ff79a7 */ /* 0x0109e200085000ff */
[----:B---3--:R-:W-:-:S02]  /*1930*/  ISETP.NE.AND P0, PT, R7, 0x1, PT ;  /* 0x000000010700780c */ /* 0x008fc40003f05270 */
[----:B------:R-:W-:Y:S02]  /*1940*/  R2UR UR12, R5 ;  /* 0x00000000050c72ca */ /* 0x000fe400000e0000 */
[----:B------:R-:W-:Y:S02]  /*1950*/  R2UR UR20, R4 ;  /* 0x00000000041472ca */ /* 0x000fe400000e0000 */
[----:B------:R-:W-:Y:S02]  /*1960*/  R2UR UR28, R6 ;  /* 0x00000000061c72ca */ /* 0x000fe400000e0000 */
[----:B----4-:R-:W-:-:S04]  /*1970*/  SEL R3, RZ, 0x1, P1 ;  /* 0x00000001ff037807 */ /* 0x010fc80000800000 */
[----:B------:R-:W-:Y:S01]  /*1980*/  LOP3.LUT R2, R2, R3, RZ, 0x3c, !PT ;  /* 0x0000000302027212 */ /* 0x000fe200078e3cff */
[----:B------:R-:W-:Y:S08]  /*1990*/  @!P0 BRA `(.L_x_31) ;  /* 0xfffffff800d88947 */ /* 0x000ff0000383ffff */
.L_x_26:
[----:B------:R-:W-:Y:S02]  /*19a0*/  UISETP.NE.AND UP0, UPT, UR34, 0x3, UPT ;  /* 0x000000032200788c */ /* 0x000fe4000bf05270 */
[----:B------:R-:W-:-:S04]  /*19b0*/  UIADD3 UR5, UPT, UPT, UR34, 0x2, URZ ;  /* 0x0000000222057890 */ /* 0x000fc8000fffe0ff */
[----:B------:R-:W-:-:S04]  /*19c0*/  USEL UR5, UR5, 0x1, UP0 ;  /* 0x0000000105057887 */ /* 0x000fc80008000000 */
[----:B------:R-:W-:Y:S02]  /*19d0*/  UISETP.NE.AND UP0, UPT, UR5, 0x4, UPT ;  /* 0x000000040500788c */ /* 0x000fe4000bf05270 */
[----:B------:R-:W-:Y:S02]  /*19e0*/  UIADD3 UR5, UPT, UPT, UR5, 0x1, URZ ;  /* 0x0000000105057890 */ /* 0x000fe4000fffe0ff */
[----:B------:R-:W-:Y:S02]  /*19f0*/  UISETP.EQ.XOR UP1, UPT, UR34, 0x3, !UP0 ;  /* 0x000000032200788c */ /* 0x000fe4000c722a70 */
[----:B------:R-:W-:-:S04]  /*1a00*/  USEL UR5, UR5, 0x1, UP0 ;  /* 0x0000000105057887 */ /* 0x000fc80008000000 */
[----:B------:R-:W-:Y:S02]  /*1a10*/  UISETP.EQ.XOR UP1, UPT, UR5, 0x4, UP1 ;  /* 0x000000040500788c */ /* 0x000fe40008f22a70 */
[----:B------:R-:W-:Y:S02]  /*1a20*/  UISETP.NE.AND UP0, UPT, UR5, 0x4, UPT ;  /* 0x000000040500788c */ /* 0x000fe4000bf05270 */
[----:B------:R-:W-:Y:S02]  /*1a30*/  USEL UR4, URZ, 0x1, !UP1 ;  /* 0x00000001ff047887 */ /* 0x000fe4000c800000 */
[----:B------:R-:W-:Y:S02]  /*1a40*/  USEL UR5, UR5, URZ, UP0 ;  /* 0x000000ff05057287 */ /* 0x000fe40008000000 */
[----:B------:R-:W-:Y:S02]  /*1a50*/  ULOP3.LUT UR4, UR35, UR4, URZ, 0x3c, !UPT ;  /* 0x0000000423047292 */ /* 0x000fe4000f8e3cff */
[----:B------:R-:W-:-:S02]  /*1a60*/  ULEA UR5, UR5, UR32, 0x3 ;  /* 0x0000002005057291 */ /* 0x000fc4000f8e18ff */
[----:B------:R-:W-:-:S06]  /*1a70*/  USHF.L.U32 UR4, UR4, 0x1f, URZ ;  /* 0x0000001f04047899 */ /* 0x000fcc00080006ff */
[----:B------:R-:W-:-:S04]  /*1a80*/  MOV R0, UR4 ;  /* 0x0000000400007c02 */ /* 0x000fc80008000f00 */
[----:B------:R-:W3:Y:S02]  /*1a90*/  SYNCS.PHASECHK.TRANS64.TRYWAIT P0, [UR5+0x20], R0 ;  /* 0x00002000ff0075a7 */ /* 0x000ee40008001105 */
[----:B---3--:R-:W-:Y:S05]  /*1aa0*/  @!P0 BRA `(.L_x_32) ;  /* 0x0000003000248947 */ /* 0x008fea0003800000 */
.L_x_80:
[----:B------:R-:W-:-:S13]  /*1ab0*/  ELECT P0, URZ, PT ;  /* 0x0000000000ff782f */ /* 0x000fda0003800000 */
[----:B--2---:R-:W-:-:S04]  /*1ac0*/  @P0 MOV R0, 0xcc00 ;  /* 0x0000cc0000000802 */ /* 0x004fc80000000f00 */
[----:B------:R3:W-:Y:S03]  /*1ad0*/  @P0 SYNCS.ARRIVE.TRANS64 RZ, [UR5], R0 ;  /* 0x00000000ffff09a7 */ /* 0x0007e60008000005 */
.L_x_24:
[----:B------:R-:W-:-:S13]  /*1ae0*/  ISETP.NE.AND P0, PT, R121, 0x4, PT ;  /* 0x000000047900780c */ /* 0x000fda0003f05270 */
[----:B------:R-:W-:Y:S05]  /*1af0*/  @P0 BRA `(.L_x_33) ;  /* 0x0000000800d80947 */ /* 0x000fea0003800000 */
[----:B------:R-:W4:Y:S08]  /*1b00*/  S2UR UR12, SR_CgaCtaId ;  /* 0x00000000000c79c3 */ /* 0x000f300000008800 */
[----:B------:R-:W-:Y:S06]  /*1b10*/  BAR.SYNC.DEFER_BLOCKING 0x3, 0xa0 ;  /* 0x00c2800000007b1d */ /* 0x000fec0000010000 */
[----:B------:R-:W-:-:S02]  /*1b20*/  UMOV UR4, 0x400 ;  /* 0x0000040000047882 */ /* 0x000fc40000000000 */
[----:B----4-:R-:W-:-:S09]  /*1b30*/  ULEA UR12, UR12, UR4, 0x18 ;  /* 0x000000040c0c7291 */ /* 0x010fd2000f8ec0ff */
[----:B---3--:R-:W3:Y:S01]  /*1b40*/  LDS R0, [UR12+0x78] ;  /* 0x0000780cff007984 */ /* 0x008ee20008000800 */
[----:B------:R-:W4:Y:S02]  /*1b50*/  SYNCS.PHASECHK.TRANS64.TRYWAIT P0, [UR12+0x50], RZ ;  /* 0x000050ffff0075a7 */ /* 0x000f24000800110c */
[----:B---34-:R-:W-:Y:S05]  /*1b60*/  @!P0 BRA `(.L_x_34) ;  /* 0x0000003000148947 */ /* 0x018fea0003800000 */
.L_x_82:
[----:B--2---:R-:W2:Y:S01]  /*1b70*/  LDS R3, [UR12+0x3841c] ;  /* 0x03841c0cff037984 */ /* 0x004ea20008000800 */
[----:B---3--:R-:W-:Y:S01]  /*1b80*/  IMAD.MOV.U32 R2, RZ, RZ, 0x1 ;  /* 0x00000001ff027424 */ /* 0x008fe200078e00ff */
[----:B------:R-:W-:Y:S01]  /*1b90*/  R2UR UR36, R0 ;  /* 0x00000000002472ca */ /* 0x000fe200000e0000 */
[----:B------:R-:W-:Y:S01]  /*1ba0*/  UMOV UR35, 0x1 ;  /* 0x0000000100237882 */ /* 0x000fe20000000000 */
[----:B------:R3:W-:Y:S06]  /*1bb0*/  MEMBAR.ALL.CTA ;  /* 0x0000000000007992 */ /* 0x0007ec0000008000 */
[----:B---3--:R-:W3:Y:S02]  /*1bc0*/  FENCE.VIEW.ASYNC.S ;  /* 0x00000000000073c6 */ /* 0x008ee40000000000 */
[----:B---3--:R3:W-:Y:S01]  /*1bd0*/  SYNCS.ARRIVE.TRANS64.ART0 RZ, [UR12+0x60], R2 ;  /* 0x00006002ffff79a7 */ /* 0x0087e2000850000c */
[----:B--2---:R-:W-:-:S13]  /*1be0*/  ISETP.NE.AND P0, PT, R3, 0x1, PT ;  /* 0x000000010300780c */ /* 0x004fda0003f05270 */
[----:B---3--:R-:W-:Y:S05]  /*1bf0*/  @P0 BRA `(.L_x_35) ;  /* 0x0000000800800947 */ /* 0x008fea0003800000 */
[----:B------:R-:W-:Y:S01]  /*1c00*/  UIADD3 UR10, UPT, UPT, UR36, 0x1d0, URZ ;  /* 0x000001d0240a7890 */ /* 0x000fe2000fffe0ff */
[----:B------:R-:W-:Y:S01]  /*1c10*/  HFMA2 R6, -RZ, RZ, 0, 5.9604644775390625e-08 ;  /* 0x00000001ff067431 */ /* 0x000fe200000001ff */
[----:B------:R-:W-:Y:S01]  /*1c20*/  UIADD3 UR8, UPT, UPT, UR36, 0x1d4, URZ ;  /* 0x000001d424087890 */ /* 0x000fe2000fffe0ff */
[----:B------:R-:W-:Y:S01]  /*1c30*/  MOV R5, RZ ;  /* 0x000000ff00057202 */ /* 0x000fe20000000f00 */
[----:B------:R-:W-:Y:S02]  /*1c40*/  UIADD3 UR6, UPT, UPT, UR36, -0x7ffffe30, URZ ;  /* 0x800001d024067890 */ /* 0x000fe4000fffe0ff */
[----:B------:R-:W-:Y:S02]  /*1c50*/  UIADD3 UR4, UPT, UPT, UR36, -0x7ffffe2c, URZ ;  /* 0x800001d424047890 */ /* 0x000fe4000fffe0ff */
[----:B------:R-:W-:Y:S01]  /*1c60*/  UIADD3 UR13, UPT, UPT, UR12, 0x5400, URZ ;  /* 0x000054000c0d7890 */ /* 0x000fe2000fffe0ff */
[----:B------:R-:W-:Y:S01]  /*1c70*/  UMOV UR32, 0x8c02000 ;  /* 0x08c0200000207882 */ /* 0x000fe20000000000 */
[----:B------:R-:W-:-:S02]  /*1c80*/  UIADD3 UR11, UPT, UPT, UR36, 0x1e0, URZ ;  /* 0x000001e0240b7890 */ /* 0x000fc4000fffe0ff */
[----:B------:R-:W-:Y:S02]  /*1c90*/  UIADD3 UR9, UPT, UPT, UR36, 0x1e8, URZ ;  /* 0x000001e824097890 */ /* 0x000fe4000fffe0ff */
[----:B------:R-:W-:Y:S02]  /*1ca0*/  UIADD3 UR7, UPT, UPT, UR36, -0x7ffffe20, URZ ;  /* 0x800001e024077890 */ /* 0x000fe4000fffe0ff */
[----:B------:R-:W-:Y:S02]  /*1cb0*/  UIADD3 UR5, UPT, UPT, UR36, -0x7ffffe18, URZ ;  /* 0x800001e824057890 */ /* 0x000fe4000fffe0ff */
[----:B------:R-:W-:Y:S02]  /*1cc0*/  USHF.R.U32.HI UR31, URZ, 0x1, UR10 ;  /* 0x00000001ff1f7899 */ /* 0x000fe4000801160a */
[----:B------:R-:W-:Y:S02]  /*1cd0*/  USHF.R.U32.HI UR28, URZ, 0x1, UR6 ;  /* 0x00000001ff1c7899 */ /* 0x000fe40008011606 */
[----:B------:R-:W-:-:S02]  /*1ce0*/  USHF.R.U32.HI UR18, URZ, 0x1, UR8 ;  /* 0x00000001ff127899 */ /* 0x000fc40008011608 */
[----:B------:R-:W-:Y:S02]  /*1cf0*/  USHF.R.U32.HI UR16, URZ, 0x1, UR4 ;  /* 0x00000001ff107899 */ /* 0x000fe40008011604 */
[----:B------:R-:W-:Y:S02]  /*1d00*/  UIADD3 UR19, UPT, UPT, UR12, 0x36400, URZ ;  /* 0x000364000c137890 */ /* 0x000fe4000fffe0ff */
[----:B------:R-:W-:Y:S02]  /*1d10*/  UIADD3 UR20, UPT, UPT, UR12, 0x35400, URZ ;  /* 0x000354000c147890 */ /* 0x000fe4000fffe0ff */
[----:B------:R-:W-:Y:S02]  /*1d20*/  UIADD3 UR24, UPT, UPT, UR12, 0x15400, URZ ;  /* 0x000154000c187890 */ /* 0x000fe4000fffe0ff */
[----:B------:R-:W-:Y:S02]  /*1d30*/  ULOP3.LUT UR29, UR21, 0x3, URZ, 0xfc, !UPT ;  /* 0x00000003151d7892 */ /* 0x000fe4000f8efcff */
[----:B------:R-:W-:-:S02]  /*1d40*/  USEL UR38, URZ, 0x4000, UP6 ;  /* 0x00004000ff267887 */ /* 0x000fc4000b000000 */
[----:B------:R-:W-:Y:S02]  /*1d50*/  ULOP3.LUT UR26, UR21, 0xffff, URZ, 0xc0, !UPT ;  /* 0x0000ffff151a7892 */ /* 0x000fe4000f8ec0ff */
[----:B------:R-:W-:Y:S02]  /*1d60*/  USEL UR32, UR32, 0x8c00000, !UP5 ;  /* 0x08c0000020207887 */ /* 0x000fe4000e800000 */
[----:B------:R-:W-:Y:S02]  /*1d70*/  USHF.R.U32.HI UR21, URZ, 0x4, UR13 ;  /* 0x00000004ff157899 */ /* 0x000fe4000801160d */
[----:B------:R-:W-:Y:S02]  /*1d80*/  USHF.R.U32.HI UR30, URZ, 0x1a, UR11 ;  /* 0x0000001aff1e7899 */ /* 0x000fe4000801160b */
[----:B------:R-:W-:Y:S02]  /*1d90*/  USHF.R.U32.HI UR25, URZ, 0x1a, UR7 ;  /* 0x0000001aff197899 */ /* 0x000fe40008011607 */
[----:B------:R-:W-:-:S02]  /*1da0*/  USHF.R.U32.HI UR17, URZ, 0x1a, UR9 ;  /* 0x0000001aff117899 */ /* 0x000fc40008011609 */
[----:B------:R-:W-:Y:S02]  /*1db0*/  USHF.R.U32.HI UR13, URZ, 0x1a, UR5 ;  /* 0x0000001aff0d7899 */ /* 0x000fe40008011605 */
[----:B------:R-:W-:Y:S02]  /*1dc0*/  ULOP3.LUT UR31, UR31, 0x60000000, URZ, 0xc0, !UPT ;  /* 0x600000001f1f7892 */ /* 0x000fe4000f8ec0ff */
[----:B------:R-:W-:Y:S02]  /*1dd0*/  ULOP3.LUT UR28, UR28, 0x60000000, URZ, 0xc0, !UPT ;  /* 0x600000001c1c7892 */ /* 0x000fe4000f8ec0ff */
[----:B------:R-:W-:Y:S02]  /*1de0*/  ULOP3.LUT UR18, UR18, 0x60000000, URZ, 0xc0, !UPT ;  /* 0x6000000012127892 */ /* 0x000fe4000f8ec0ff */
[----:B------:R-:W-:Y:S02]  /*1df0*/  ULOP3.LUT UR16, UR16, 0x60000000, URZ, 0xc0, !UPT ;  /* 0x6000000010107892 */ /* 0x000fe4000f8ec0ff */
[----:B------:R-:W-:-:S02]  /*1e00*/  USHF.R.U32.HI UR19, URZ, 0x4, UR19 ;  /* 0x00000004ff137899 */ /* 0x000fc40008011613 */
[----:B------:R-:W-:Y:S02]  /*1e10*/  USHF.R.U32.HI UR20, URZ, 0x4, UR20 ;  /* 0x00000004ff147899 */ /* 0x000fe40008011614 */
[----:B------:R-:W-:Y:S02]  /*1e20*/  USHF.R.U32.HI UR24, URZ, 0x4, UR24 ;  /* 0x00000004ff187899 */ /* 0x000fe40008011618 */
[----:B------:R-:W-:Y:S02]  /*1e30*/  UIADD3 UR38, UPT, UPT, UR38, UR32, URZ ;  /* 0x0000002026267290 */ /* 0x000fe4000fffe0ff */
[----:B------:R-:W-:Y:S02]  /*1e40*/  ULOP3.LUT UR30, UR31, 0x30, UR30, 0xf8, !UPT ;  /* 0x000000301f1e7892 */ /* 0x000fe4000f8ef81e */
[----:B------:R-:W-:Y:S02]  /*1e50*/  ULOP3.LUT UR25, UR28, 0x30, UR25, 0xf8, !UPT ;  /* 0x000000301c197892 */ /* 0x000fe4000f8ef819 */
[----:B------:R-:W-:-:S02]  /*1e60*/  ULOP3.LUT UR17, UR18, 0x30, UR17, 0xf8, !UPT ;  /* 0x0000003012117892 */ /* 0x000fc4000f8ef811 */
[----:B------:R-:W-:Y:S02]  /*1e70*/  ULOP3.LUT UR13, UR16, 0x30, UR13, 0xf8, !UPT ;  /* 0x00000030100d7892 */ /* 0x000fe4000f8ef80d */
[----:B------:R-:W-:Y:S02]  /*1e80*/  ULOP3.LUT UR19, UR19, 0x3fc0, URZ, 0xc0, !UPT ;  /* 0x00003fc013137892 */ /* 0x000fe4000f8ec0ff */
[----:B------:R-:W-:Y:S02]  /*1e90*/  ULOP3.LUT UR20, UR20, 0x3fc0, URZ, 0xc0, !UPT ;  /* 0x00003fc014147892 */ /* 0x000fe4000f8ec0ff */
[----:B------:R-:W-:Y:S02]  /*1ea0*/  ULOP3.LUT UR21, UR21, 0x3fc0, URZ, 0xc0, !UPT ;  /* 0x00003fc015157892 */ /* 0x000fe4000f8ec0ff */
[----:B------:R-:W-:Y:S02]  /*1eb0*/  ULOP3.LUT UR24, UR24, 0x3fc0, URZ, 0xc0, !UPT ;  /* 0x00003fc018187892 */ /* 0x000fe4000f8ec0ff */
[----:B------:R-:W-:-:S02]  /*1ec0*/  ULOP3.LUT UR51, UR30, UR38, URZ, 0xfc, !UPT ;  /* 0x000000261e337292 */ /* 0x000fc4000f8efcff */
[----:B------:R-:W-:Y:S02]  /*1ed0*/  ULOP3.LUT UR45, UR25, UR38, URZ, 0xfc, !UPT ;  /* 0x00000026192d7292 */ /* 0x000fe4000f8efcff */
[----:B------:R-:W-:Y:S02]  /*1ee0*/  ULOP3.LUT UR41, UR17, UR38, URZ, 0xfc, !UPT ;  /* 0x0000002611297292 */ /* 0x000fe4000f8efcff */
[----:B------:R-:W-:Y:S02]  /*1ef0*/  ULOP3.LUT UR39, UR13, UR38, URZ, 0xfc, !UPT ;  /* 0x000000260d277292 */ /* 0x000fe4000f8efcff */
[----:B------:R-:W-:Y:S02]  /*1f00*/  UIADD3 UR27, UPT, UPT, UR12, 0x40, URZ ;  /* 0x000000400c1b7890 */ /* 0x000fe4000fffe0ff */
[----:B------:R-:W-:Y:S02]  /*1f10*/  ULOP3.LUT UR29, UR29, 0xffff, URZ, 0xc0, !UPT ;  /* 0x0000ffff1d1d7892 */ /* 0x000fe4000f8ec0ff */
[----:B------:R-:W-:-:S02]  /*1f20*/  ULOP3.LUT UR19, UR19, 0x10000, URZ, 0xfc, !UPT ;  /* 0x0001000013137892 */ /* 0x000fc4000f8efcff */
[----:B------:R-:W-:Y:S02]  /*1f30*/  ULOP3.LUT UR20, UR20, 0x10000, URZ, 0xfc, !UPT ;  /* 0x0001000014147892 */ /* 0x000fe4000f8efcff */
[----:B------:R-:W-:Y:S02]  /*1f40*/  ULOP3.LUT UR21, UR21, 0x10000, URZ, 0xfc, !UPT ;  /* 0x0001000015157892 */ /* 0x000fe4000f8efcff */
[----:B------:R-:W-:Y:S01]  /*1f50*/  ULOP3.LUT UR24, UR24, 0x10000, URZ, 0xfc, !UPT ;  /* 0x0001000018187892 */ /* 0x000fe2000f8efcff */
[----:B------:R-:W-:Y:S01]  /*1f60*/  UMOV UR35, 0x1 ;  /* 0x0000000100237882 */ /* 0x000fe20000000000 */
[----:B------:R-:W-:Y:S01]  /*1f70*/  UMOV UR34, URZ ;  /* 0x000000ff00227c82 */ /* 0x000fe20008000000 */
[----:B------:R-:W-:Y:S01]  /*1f80*/  UMOV UR33, URZ ;  /* 0x000000ff00217c82 */ /* 0x000fe20008000000 */
[----:B------:R-:W-:Y:S01]  /*1f90*/  UMOV UR50, URZ ;  /* 0x000000ff00327c82 */ /* 0x000fe20008000000 */
[----:B------:R-:W-:Y:S01]  /*1fa0*/  UMOV UR44, URZ ;  /* 0x000000ff002c7c82 */ /* 0x000fe20008000000 */
[----:B------:R-:W-:Y:S01]  /*1fb0*/  UMOV UR40, URZ ;  /* 0x000000ff00287c82 */ /* 0x000fe20008000000 */
[----:B------:R-:W-:-:S05]  /*1fc0*/  UMOV UR38, URZ ;  /* 0x000000ff00267c82 */ /* 0x000fca0008000000 */
.L_x_42:
[----:B------:R-:W-:Y:S02]  /*1fd0*/  USHF.L.U32 UR16, UR34, 0x1f, URZ ;  /* 0x0000001f22107899 */ /* 0x000fe400080006ff */
[----:B------:R-:W-:Y:S02]  /*1fe0*/  ULEA UR17, UR33, UR12, 0x3 ;  /* 0x0000000c21117291 */ /* 0x000fe4000f8e18ff */
[----:B------:R-:W-:Y:S02]  /*1ff0*/  USHF.L.U32 UR13, UR35, 0x1f, URZ ;  /* 0x0000001f230d7899 */ /* 0x000fe400080006ff */
[----:B--2---:R-:W-:Y:S01]  /*2000*/  MOV R3, UR16 ;  /* 0x0000001000037c02 */ /* 0x004fe20008000f00 */
[----:B------:R-:W-:Y:S02]  /*2010*/  ULOP3.LUT UR35, UR35, 0x1, URZ, 0x3c, !UPT ;  /* 0x0000000123237892 */ /* 0x000fe4000f8e3cff */
[----:B------:R-:W-:Y:S01]  /*2020*/  UPLOP3.LUT UP2, UPT, UPT, UPT, UPT, 0x40, 0x4 ;  /* 0x000000000004789c */ /* 0x000fe20003f4e870 */
[----:B------:R-:W-:Y:S01]  /*2030*/  MOV R0, UR13 ;  /* 0x0000000d00007c02 */ /* 0x000fe20008000f00 */
[----:B------:R2:W3:Y:S01]  /*2040*/  SYNCS.PHASECHK.TRANS64.TRYWAIT P1, [UR17], R3 ;  /* 0x00000003ff0075a7 */ /* 0x0004e20008021111 */
[----:B------:R-:W-:-:S02]  /*2050*/  UIMAD UR17, UR35, 0xd0, UR36 ;  /* 0x000000d0231178a4 */ /* 0x000fc4000f8e0224 */
[----:B------:R-:W4:Y:S02]  /*2060*/  SYNCS.PHASECHK.TRANS64.TRYWAIT P0, [UR12+0x48], R0 ;  /* 0x00004800ff0075a7 */ /* 0x000f24000800110c */
[----:B--234-:R-:W-:Y:S08]  /*2070*/  @P0 BRA `(.L_x_36) ;  /* 0x0000000000080947 */ /* 0x01cff00003800000 */
[----:B------:R-:W2:Y:S02]  /*2080*/  SYNCS.PHASECHK.TRANS64.TRYWAIT P0, [UR12+0x48], R0 ;  /* 0x00004800ff0075a7 */ /* 0x000ea4000800110c */
[----:B--2---:R-:W-:Y:S05]  /*2090*/  @!P0 BRA `(.L_x_37) ;  /* 0x0000002800e08947 */ /* 0x004fea0003800000 */
.L_x_36:
[----:B------:R-:W-:-:S05]  /*20a0*/  UMOV UR31, URZ ;  /* 0x000000ff001f7c82 */ /* 0x000fca0008000000 */
.L_x_40:
[----:B------:R-:W-:Y:S02]  /*20b0*/  UIADD3 UR25, UPT, UPT, UR33, 0x1, URZ ;  /* 0x0000000121197890 */ /* 0x000fe4000fffe0ff */
[----:B------:R-:W-:Y:S02]  /*20c0*/  UISETP.GT.U32.AND UP0, UPT, UR31, 0x1e, UPT ;  /* 0x0000001e1f00788c */ /* 0x000fe4000bf04070 */
[----:B---3--:R-:W-:Y:S02]  /*20d0*/  ULEA UR66, UR33, UR20, 0x6 ;  /* 0x0000001421427291 */ /* 0x008fe4000f8e30ff */
[----:B------:R-:W-:Y:S02]  /*20e0*/  ULEA UR62, UR33, UR19, 0x7 ;  /* 0x00000013213e7291 */ /* 0x000fe4000f8e38ff */
[----:B------:R-:W-:Y:S01]  /*20f0*/  ULEA UR54, UR33, UR24, 0xb ;  /* 0x0000001821367291 */ /* 0x000fe2000f8e58ff */
[----:B------:R-:W-:Y:S01]  /*2100*/  PLOP3.LUT P0, PT, PT, PT, UP0, 0x80, 0x8 ;  /* 0x000000000008781c */ /* 0x000fe20003f0f008 */
[----:B------:R-:W-:Y:S02]  /*2110*/  ULEA UR52, UR33, UR21, 0xa ;  /* 0x0000001521347291 */ /* 0x000fe4000f8e50ff */
[----:B------:R-:W-:Y:S02]  /*2120*/  ULEA UR13, UR33, UR12, 0x3 ;  /* 0x0000000c210d7291 */ /* 0x000fe4000f8e18ff */
[----:B------:R-:W-:Y:S02]  /*2130*/  UISETP.NE.AND UP1, UPT, UR25, 0x4, UPT ;  /* 0x000000041900788c */ /* 0x000fe4000bf25270 */
[----:B------:R-:W-:Y:S02]  /*2140*/  UIADD3 UR64, UPT, UPT, UR66, 0x20, URZ ;  /* 0x0000002042407890 */ /* 0x000fe4000fffe0ff */
        /* <DEDUP_REMOVED lines=10> */
[----:B------:R-:W-:Y:S02]  /*21f0*/  USEL UR28, URZ, 0x1, UP1 ;  /* 0x00000001ff1c7887 */ /* 0x000fe40008800000 */
[----:B------:R-:W-:Y:S01]  /*2200*/  USEL UR33, UR25, URZ, UP1 ;  /* 0x000000ff19217287 */ /* 0x000fe20008800000 */
[----:B------:R-:W-:Y:S01]  /*2210*/  UMOV UR67, 0x4008 ;  /* 0x0000400800437882 */ /* 0x000fe20000000000 */
        /* <DEDUP_REMOVED lines=10> */
[----:B----4-:R-:W-:Y:S05]  /*22c0*/  @P1 BRA `(.L_x_38) ;  /* 0x0000000000101947 */ /* 0x010fea0003800000 */
[----:B------:R-:W-:Y:S06]  /*22d0*/  USHF.L.U32 UR25, UR34, 0x1f, URZ ;  /* 0x0000001f22197899 */ /* 0x000fec00080006ff */
[----:B--2---:R-:W-:Y:S04]  /*22e0*/  MOV R0, UR25 ;  /* 0x0000001900007c02 */ /* 0x004fe80008000f00 */
[----:B------:R-:W2:Y:S02]  /*22f0*/  SYNCS.PHASECHK.TRANS64.TRYWAIT P1, [UR13], R0 ;  /* 0x00000000ff0075a7 */ /* 0x000ea4000802110d */
[----:B--2---:R-:W-:Y:S05]  /*2300*/  @!P1 BRA `(.L_x_39) ;  /* 0x0000002800649947 */ /* 0x004fea0003800000 */
.L_x_38:
[----:B------:R-:W-:Y:S01]  /*2310*/  ULOP3.LUT UR34, UR34, UR28, URZ, 0x3c, !UPT ;  /* 0x0000001c22227292 */ /* 0x000fe2000f8e3cff */
[----:B------:R-:W-:Y:S01]  /*2320*/  PLOP3.LUT P1, PT, PT, PT, PT, 0x80, 0x8 ;  /* 0x000000000008781c */ /* 0x000fe20003f2f070 */
[----:B------:R-:W-:Y:S01]  /*2330*/  UIADD3 UR31, UPT, UPT, UR31, 0x1, URZ ;  /* 0x000000011f1f7890 */ /* 0x000fe2000fffe0ff */
[----:B------:R3:W-:Y:S01]  /*2340*/  UTCCP.T.S.4x32dp128bit tmem[UR36+0x1d0], gdesc[UR66] ;  /* 0x0001d042240079e7 */ /* 0x0007e20009100000 */
[----:B------:R-:W-:Y:S01]  /*2350*/  UMOV UR70, UR16 ;  /* 0x0000001000467c82 */ /* 0x000fe20008000000 */
[----:B------:R-:W-:Y:S01]  /*2360*/  @!UP0 USHF.L.U32 UR13, UR34, 0x1f, URZ ;  /* 0x0000001f220d8899 */ /* 0x000fe200080006ff */
[----:B------:R3:W-:Y:S01]  /*2370*/  UTCCP.T.S.4x32dp128bit tmem[UR36+0x1d4], gdesc[UR64] ;  /* 0x0001d440240079e7 */ /* 0x0007e20009100000 */
[----:B------:R-:W-:Y:S01]  /*2380*/  @!UP0 ULEA UR16, UR33, UR12, 0x3 ;  /* 0x0000000c21108291 */ /* 0x000fe2000f8e18ff */
[----:B------:R3:W-:Y:S01]  /*2390*/  UTCCP.T.S.4x32dp128bit tmem[UR36+0x1e0], gdesc[UR62] ;  /* 0x0001e03e240079e7 */ /* 0x0007e20009100000 */
[----:B------:R3:W-:Y:S01]  /*23a0*/  UTCCP.T.S.4x32dp128bit tmem[UR36+0x1e4], gdesc[UR60] ;  /* 0x0001e43c240079e7 */ /* 0x0007e20009100000 */
[----:B------:R3:W-:Y:S01]  /*23b0*/  UTCCP.T.S.4x32dp128bit tmem[UR36+0x1e8], gdesc[UR58] ;  /* 0x0001e83a240079e7 */ /* 0x0007e20009100000 */
[----:B------:R3:W-:Y:S01]  /*23c0*/  UTCCP.T.S.4x32dp128bit tmem[UR36+0x1ec], gdesc[UR56] ;  /* 0x0001ec38240079e7 */ /* 0x0007e20009100000 */
[----:B------:R3:W-:Y:S01]  /*23d0*/  UTCQMMA gdesc[UR52], gdesc[UR54], tmem[UR17], tmem[UR50], idesc[UR51], tmem[UR10], UP2 ;  /* 0x000a323634007dea */ /* 0x0007e20009000311 */
[----:B------:R-:W-:Y:S01]  /*23e0*/  UMOV UR68, UR32 ;  /* 0x0000002000447c82 */ /* 0x000fe20008000000 */
[----:B------:R-:W-:Y:S01]  /*23f0*/  UMOV UR69, 0x40004040 ;  /* 0x4000404000457882 */ /* 0x000fe20000000000 */
[----:B--2---:R-:W-:Y:S01]  /*2400*/  MOV R0, UR13 ;  /* 0x0000000d00007c02 */ /* 0x004fe20008000f00 */
[----:B------:R3:W-:Y:S01]  /*2410*/  UTCQMMA gdesc[UR46], gdesc[UR48], tmem[UR17], tmem[UR44], idesc[UR45], tmem[UR6], UPT ;  /* 0x00062c302e007dea */ /* 0x0007e2000b800311 */
[----:B------:R-:W-:Y:S01]  /*2420*/  UMOV UR71, 0x40004040 ;  /* 0x4000404000477882 */ /* 0x000fe20000000000 */
[----:B------:R-:W-:Y:S01]  /*2430*/  UMOV UR72, UR18 ;  /* 0x0000001200487c82 */ /* 0x000fe20008000000 */
[----:B------:R-:W-:Y:S01]  /*2440*/  UMOV UR73, 0x40004040 ;  /* 0x4000404000497882 */ /* 0x000fe20000000000 */
[----:B------:R3:W-:Y:S01]  /*2450*/  UTCQMMA gdesc[UR68], gdesc[UR42], tmem[UR17], tmem[UR40], idesc[UR41], tmem[UR8], UPT ;  /* 0x0008282a44007dea */ /* 0x0007e2000b800311 */
[----:B------:R3:W-:Y:S01]  /*2460*/  UTCQMMA gdesc[UR72], gdesc[UR70], tmem[UR17], tmem[UR38], idesc[UR39], tmem[UR4], UPT ;  /* 0x0004264648007dea */ /* 0x0007e2000b800311 */
[----:B------:R3:W-:Y:S01]  /*2470*/  UTCBAR.MULTICAST [UR30], URZ, UR29 ;  /* 0x000000ff1e0073e9 */ /* 0x0007e2000800081d */
[----:B------:R3:W4:Y:S01]  /*2480*/  @!P0 SYNCS.PHASECHK.TRANS64.TRYWAIT P1, [UR16], R0 ;  /* 0x00000000ff0085a7 */ /* 0x0007220008021110 */
[----:B------:R-:W-:Y:S02]  /*2490*/  UISETP.NE.AND UP0, UPT, UR31, 0x20, UPT ;  /* 0x000000201f00788c */ /* 0x000fe4000bf05270 */
[----:B------:R-:W-:Y:S07]  /*24a0*/  UPLOP3.LUT UP2, UPT, UPT, UPT, UPT, 0x80, 0x8 ;  /* 0x000000000008789c */ /* 0x000fee0003f4f070 */
[----:B------:R-:W-:Y:S05]  /*24b0*/  BRA.U UP0, `(.L_x_40) ;  /* 0xfffffff900fc7547 */ /* 0x000fea000b83ffff */
[----:B------:R-:W-:Y:S01]  /*24c0*/  USHF.L.U32 UR13, UR35, 0x1f, URZ ;  /* 0x0000001f230d7899 */ /* 0x000fe200080006ff */
[----:B------:R-:W-:Y:S01]  /*24d0*/  LEA R3, R6, UR12, 0x3 ;  /* 0x0000000c06037c11 */ /* 0x000fe2000f8e18ff */
[----:B------:R2:W-:Y:S01]  /*24e0*/  UTCBAR.MULTICAST [UR27], URZ, UR26 ;  /* 0x000000ff1b0073e9 */ /* 0x0005e2000800081a */
[----:B------:R-:W-:-:S03]  /*24f0*/  SHF.L.U32 R4, R5, 0x1f, RZ ;  /* 0x0000001f05047819 */ /* 0x000fc600000006ff */
[----:B---3--:R-:W-:-:S04]  /*2500*/  IMAD.U32 R0, RZ, RZ, UR13 ;  /* 0x0000000dff007e24 */ /* 0x008fc8000f8e00ff */
[----:B------:R2:W-:Y:S01]  /*2510*/  SYNCS.PHASECHK.TRANS64.TRYWAIT PT, [UR12+0x48], R0 ;  /* 0x00004800ff0075a7 */ /* 0x0005e200080e110c */
[----:B------:R-:W3:Y:S02]  /*2520*/  SYNCS.PHASECHK.TRANS64.TRYWAIT P0, [R3+URZ+0x50], R4 ;  /* 0x00005004030075a7 */ /* 0x000ee400080011ff */
[----:B--23--:R-:W-:Y:S05]  /*2530*/  @!P0 BRA `(.L_x_41) ;  /* 0x0000002400f88947 */ /* 0x00cfea0003800000 */
.L_x_86:
[C---:B------:R-:W-:Y:S01]  /*2540*/  LEA R0, R6.reuse, UR12, 0x4 ;  /* 0x0000000c06007c11 */ /* 0x040fe2000f8e20ff */
[----:B------:R-:W-:-:S05]  /*2550*/  VIADD R6, R6, 0x1 ;  /* 0x0000000106067836 */ /* 0x000fca0000000000 */
[----:B------:R-:W3:Y:S01]  /*2560*/  LDS R0, [R0+0x3841c] ;  /* 0x03841c0000007984 */ /* 0x000ee20000000800 */
[C---:B----4-:R-:W-:Y:S01]  /*2570*/  ISETP.NE.AND P1, PT, R6.reuse, 0x2, PT ;  /* 0x000000020600780c */ /* 0x050fe20003f25270 */
[----:B------:R4:W-:Y:S06]  /*2580*/  MEMBAR.ALL.CTA ;  /* 0x0000000000007992 */ /* 0x0009ec0000008000 */
[----:B----4-:R-:W4:Y:S01]  /*2590*/  FENCE.VIEW.ASYNC.S ;  /* 0x00000000000073c6 */ /* 0x010f220000000000 */
[----:B------:R-:W-:Y:S02]  /*25a0*/  SEL R4, RZ, 0x1, P1 ;  /* 0x00000001ff047807 */ /* 0x000fe40000800000 */
[----:B------:R-:W-:-:S02]  /*25b0*/  SEL R6, R6, RZ, P1 ;  /* 0x000000ff06067207 */ /* 0x000fc40000800000 */
[----:B------:R-:W-:Y:S01]  /*25c0*/  LOP3.LUT R5, R5, R4, RZ, 0x3c, !PT ;  /* 0x0000000405057212 */ /* 0x000fe200078e3cff */
[----:B----4-:R4:W-:Y:S01]  /*25d0*/  SYNCS.ARRIVE.TRANS64.ART0 RZ, [R3+URZ+0x60], R2 ;  /* 0x0000600203ff79a7 */ /* 0x0109e200085000ff */
[----:B---3--:R-:W-:-:S13]  /*25e0*/  ISETP.NE.AND P0, PT, R0, 0x1, PT ;  /* 0x000000010000780c */ /* 0x008fda0003f05270 */
[----:B----4-:R-:W-:Y:S05]  /*25f0*/  @!P0 BRA `(.L_x_42) ;  /* 0xfffffff800748947 */ /* 0x010fea000383ffff */
.L_x_35:
[----:B------:R-:W-:-:S09]  /*2600*/  UISETP.NE.AND UP0, UPT, UR15, URZ, UPT ;  /* 0x000000ff0f00728c */ /* 0x000fd2000bf05270 */
[----:B------:R-:W-:Y:S05]  /*2610*/  BRA.U UP0, `(.L_x_33) ;  /* 0x0000000100107547 */ /* 0x000fea000b800000 */
[----:B------:R-:W-:-:S06]  /*2620*/  USHF.L.U32 UR35, UR35, 0x1f, URZ ;  /* 0x0000001f23237899 */ /* 0x000fcc00080006ff */
[----:B------:R-:W-:-:S04]  /*2630*/  MOV R0, UR35 ;  /* 0x0000002300007c02 */ /* 0x000fc80008000f00 */
[----:B------:R-:W3:Y:S02]  /*2640*/  SYNCS.PHASECHK.TRANS64.TRYWAIT P0, [UR12+0x48], R0 ;  /* 0x00004800ff0075a7 */ /* 0x000ee4000800110c */
[----:B---3--:R-:W-:Y:S05]  /*2650*/  @!P0 BRA `(.L_x_43) ;  /* 0x0000002400cc8947 */ /* 0x008fea0003800000 */
.L_x_33:
[----:B------:R-:W-:-:S13]  /*2660*/  ISETP.GT.AND P0, PT, R121, 0x3, PT ;  /* 0x000000037900780c */ /* 0x000fda0003f04270 */
[----:B-1----:R-:W-:Y:S05]  /*2670*/  @P0 EXIT ;  /* 0x000000000000094d */ /* 0x002fea0003800000 */
[----:B------:R-:W-:-:S13]  /*2680*/  ISETP.NE.AND P0, PT, R121, RZ, PT ;  /* 0x000000ff7900720c */ /* 0x000fda0003f05270 */
[----:B------:R-:W-:Y:S05]  /*2690*/  @P0 BRA `(.L_x_44) ;  /* 0x0000000000b80947 */ /* 0x000fea0003800000 */
[----:B------:R-:W1:Y:S01]  /*26a0*/  S2UR UR5, SR_CgaCtaId ;  /* 0x00000000000579c3 */ /* 0x000e620000008800 */
[----:B------:R-:W-:Y:S01]  /*26b0*/  NOP ;  /* 0x0000000000007918 */ /* 0x000fe20000000000 */
[----:B------:R-:W-:Y:S02]  /*26c0*/  UMOV UR4, 0x40 ;  /* 0x0000004000047882 */ /* 0x000fe40000000000 */
[----:B-1----:R-:W-:-:S09]  /*26d0*/  ULEA UR4, UR5, UR4, 0x18 ;  /* 0x0000000405047291 */ /* 0x002fd2000f8ec0ff */
[----:B--23--:R-:W1:Y:S01]  /*26e0*/  LDS.U8 R0, [UR4] ;  /* 0x00000004ff007984 */ /* 0x00ce620008000000 */
[----:B------:R-:W-:Y:S02]  /*26f0*/  UMOV UR4, 0x400 ;  /* 0x0000040000047882 */ /* 0x000fe40000000000 */
[----:B------:R-:W-:Y:S01]  /*2700*/  ULEA UR4, UR5, UR4, 0x18 ;  /* 0x0000000405047291 */ /* 0x000fe2000f8ec0ff */
[----:B-1----:R-:W-:-:S13]  /*2710*/  ISETP.NE.AND P0, PT, R0, RZ, PT ;  /* 0x000000ff0000720c */ /* 0x002fda0003f05270 */
[----:B------:R-:W-:Y:S05]  /*2720*/  @P0 BRA `(.L_x_45) ;  /* 0x00000000007c0947 */ /* 0x000fea0003800000 */
[----:B------:R-:W-:-:S13]  /*2730*/  ELECT P0, URZ, PT ;  /* 0x0000000000ff782f */ /* 0x000fda0003800000 */
[----:B------:R-:W-:Y:S05]  /*2740*/  @!P0 BRA `(.L_x_46) ;  /* 0x0000000000848947 */ /* 0x000fea0003800000 */
[----:B------:R-:W-:-:S05]  /*2750*/  UMOV UR6, 0x10 ;  /* 0x0000001000067882 */ /* 0x000fca0000000000 */
[----:B------:R-:W-:Y:S04]  /*2760*/  DEPBAR.LE SB1, 0x36 ;  /* 0x00009d800000791a */ /* 0x000fe80000000000 */
[----:B------:R-:W1:Y:S02]  /*2770*/  UTCATOMSWS.FIND_AND_SET.ALIGN UP0, UR6, UR6 ;  /* 0x00000006000675e3 */ /* 0x000e640008000800 */
[----:B-1----:R-:W-:Y:S01]  /*2780*/  PLOP3.LUT P0, PT, PT, PT, UP0, 0x80, 0x8 ;  /* 0x000000000008781c */ /* 0x002fe20003f0f008 */
[----:B------:R-:W-:-:S03]  /*2790*/  IMAD.U32 R3, RZ, RZ, UR6 ;  /* 0x00000006ff037e24 */ /* 0x000fc6000f8e00ff */
[----:B------:R-:W-:-:S04]  /*27a0*/  SEL R0, RZ, 0xffffffff, !P0 ;  /* 0xffffffffff007807 */ /* 0x000fc80004000000 */
[----:B------:R-:W-:-:S13]  /*27b0*/  ISETP.NE.AND P0, PT, R0, RZ, PT ;  /* 0x000000ff0000720c */ /* 0x000fda0003f05270 */
[----:B------:R-:W-:Y:S05]  /*27c0*/  @P0 BRA `(.L_x_47) ;  /* 0x0000000000240947 */ /* 0x000fea0003800000 */
.L_x_48:
[----:B------:R-:W-:Y:S05]  /*27d0*/  NANOSLEEP 0x64 ;  /* 0x000000640000795d */ /* 0x000fea0003800000 */
[----:B------:R-:W-:-:S05]  /*27e0*/  UMOV UR6, 0x10 ;  /* 0x0000001000067882 */ /* 0x000fca0000000000 */
[----:B------:R-:W-:Y:S04]  /*27f0*/  DEPBAR.LE SB1, 0x36 ;  /* 0x00009d800000791a */ /* 0x000fe80000000000 */
[----:B------:R-:W1:Y:S02]  /*2800*/  UTCATOMSWS.FIND_AND_SET.ALIGN UP0, UR6, UR6 ;  /* 0x00000006000675e3 */ /* 0x000e640008000800 */
[----:B-1----:R-:W-:Y:S01]  /*2810*/  PLOP3.LUT P0, PT, PT, PT, UP0, 0x80, 0x8 ;  /* 0x000000000008781c */ /* 0x002fe20003f0f008 */
[----:B------:R-:W-:-:S03]  /*2820*/  IMAD.U32 R3, RZ, RZ, UR6 ;  /* 0x00000006ff037e24 */ /* 0x000fc6000f8e00ff */
[----:B------:R-:W-:-:S04]  /*2830*/  SEL R0, RZ, 0xffffffff, !P0 ;  /* 0xffffffffff007807 */ /* 0x000fc80004000000 */
[----:B------:R-:W-:-:S13]  /*2840*/  ISETP.NE.AND P0, PT, R0, RZ, PT ;  /* 0x000000ff0000720c */ /* 0x000fda0003f05270 */
[----:B------:R-:W-:Y:S05]  /*2850*/  @!P0 BRA `(.L_x_48) ;  /* 0xfffffffc00dc8947 */ /* 0x000fea000383ffff */
.L_x_47:
[C---:B------:R-:W-:Y:S01]  /*2860*/  R2UR UR7, R3.reuse ;  /* 0x00000000030772ca */ /* 0x040fe200000e0000 */
[----:B------:R-:W-:Y:S01]  /*2870*/  IMAD.MOV.U32 R0, RZ, RZ, 0xffff ;  /* 0x0000ffffff007424 */ /* 0x000fe200078e00ff */
[----:B------:R-:W-:Y:S02]  /*2880*/  UMOV UR6, 0x50 ;  /* 0x0000005000067882 */ /* 0x000fe40000000000 */
[----:B------:R-:W-:Y:S02]  /*2890*/  ULEA UR6, UR5, UR6, 0x18 ;  /* 0x0000000605067291 */ /* 0x000fe4000f8ec0ff */
[----:B------:R-:W-:Y:S01]  /*28a0*/  SHF.L.U32 R0, R0, R3, RZ ;  /* 0x0000000300007219 */ /* 0x000fe200000006ff */
[----:B------:R-:W-:-:S06]  /*28b0*/  IMAD.SHL.U32 R3, R3, 0x20, RZ ;  /* 0x0000002003037824 */ /* 0x000fcc00078e00ff */
[----:B------:R-:W-:-:S04]  /*28c0*/  UIADD3 UR7, UPT, UPT, UR7, 0x10, URZ ;  /* 0x0000001007077890 */ /* 0x000fc8000fffe0ff */
[----:B------:R-:W-:-:S06]  /*28d0*/  USHF.L.U32 UR7, UR14, UR7, URZ ;  /* 0x000000070e077299 */ /* 0x000fcc00080006ff */
[----:B------:R-:W-:-:S05]  /*28e0*/  LOP3.LUT R0, R0, UR7, RZ, 0xfc, !PT ;  /* 0x0000000700007c12 */ /* 0x000fca000f8efcff */
[----:B------:R1:W-:Y:S04]  /*28f0*/  ATOMS.OR RZ, [UR6], R0 ;  /* 0x00000000ffff798c */ /* 0x0003e8000b000006 */
[----:B------:R1:W-:Y:S01]  /*2900*/  STS [UR4+0x78], R3 ;  /* 0x00007803ff007988 */ /* 0x0003e20008000804 */
[----:B------:R-:W-:Y:S05]  /*2910*/  BRA `(.L_x_46) ;  /* 0x0000000000107947 */ /* 0x000fea0003800000 */
.L_x_45:
[----:B------:R-:W-:Y:S02]  /*2920*/  MOV R0, 0xffffffff ;  /* 0xffffffff00007802 */ /* 0x000fe40000000f00 */
[----:B------:R-:W-:-:S03]  /*2930*/  MOV R2, 0x2960 ;  /* 0x0000296000027802 */ /* 0x000fc60000000f00 */
[----:B------:R1:W-:Y:S04]  /*2940*/  STS [UR4+0x78], R0 ;  /* 0x00007800ff007988 */ /* 0x0003e80008000804 */
[----:B-1----:R-:W-:Y:S05]  /*2950*/  CALL.REL.NOINC `($__internal_1_$__cuda_sm10x_tcgen05_guardrail_trap_phase_invalid_during_alloc) ;  /* 0x00000024007c7944 */ /* 0x002fea0003c00000 */
.L_x_46:
[----:B------:R-:W-:Y:S05]  /*2960*/  WARPSYNC.ALL ;  /* 0x0000000000007948 */ /* 0x000fea0003800000 */
[----:B------:R-:W-:Y:S01]  /*2970*/  NOP ;  /* 0x0000000000007918 */ /* 0x000fe20000000000 */
.L_x_44:
[----:B------:R-:W4:Y:S08]  /*2980*/  S2UR UR4, SR_CgaCtaId ;  /* 0x00000000000479c3 */ /* 0x000f300000008800 */
[----:B------:R-:W-:Y:S06]  /*2990*/  BAR.SYNC.DEFER_BLOCKING 0x3, 0xa0 ;  /* 0x00c2800000007b1d */ /* 0x000fec0000010000 */
[----:B------:R-:W-:-:S02]  /*29a0*/  UMOV UR5, 0x400 ;  /* 0x0000040000057882 */ /* 0x000fc40000000000 */
[----:B----4-:R-:W-:-:S06]  /*29b0*/  ULEA UR4, UR4, UR5, 0x18 ;  /* 0x0000000504047291 */ /* 0x010fcc000f8ec0ff */
[----:B------:R-:W-:-:S05]  /*29c0*/  MOV R87, UR4 ;  /* 0x0000000400577c02 */ /* 0x000fca0008000f00 */
[----:B------:R4:W1:Y:S01]  /*29d0*/  LDS R120, [R87+0x78] ;  /* 0x0000780057787984 */ /* 0x0008620000000800 */
[----:B------:R-:W5:Y:S02]  /*29e0*/  SYNCS.PHASECHK.TRANS64.TRYWAIT P0, [R87+URZ+0x50], RZ ;  /* 0x000050ff570075a7 */ /* 0x000f6400080011ff */
[----:B-1--45:R-:W-:Y:S05]  /*29f0*/  @!P0 BRA `(.L_x_49) ;  /* 0x0000002400048947 */ /* 0x032fea0003800000 */
.L_x_88:
[----:B------:R-:W4:Y:S01]  /*2a00*/  LDS.128 R88, [R87+0x38410] ;  /* 0x0384100057587984 */ /* 0x000f220000000c00 */
[----:B--23--:R-:W-:Y:S01]  /*2a10*/  HFMA2 R0, -RZ, RZ, 0, 5.9604644775390625e-08 ;  /* 0x00000001ff007431 */ /* 0x00cfe200000001ff */
[----:B------:R2:W-:Y:S06]  /*2a20*/  MEMBAR.ALL.CTA ;  /* 0x0000000000007992 */ /* 0x0005ec0000008000 */
[----:B--2---:R-:W2:Y:S02]  /*2a30*/  FENCE.VIEW.ASYNC.S ;  /* 0x00000000000073c6 */ /* 0x004ea40000000000 */
[----:B--2---:R2:W-:Y:S01]  /*2a40*/  SYNCS.ARRIVE.TRANS64.ART0 RZ, [R87+URZ+0x60], R0 ;  /* 0x0000600057ff79a7 */ /* 0x0045e200085000ff */
[----:B----4-:R-:W-:-:S13]  /*2a50*/  ISETP.NE.AND P0, PT, R91, 0x1, PT ;  /* 0x000000015b00780c */ /* 0x010fda0003f05270 */
[----:B--2---:R-:W-:Y:S05]  /*2a60*/  @P0 BRA `(.L_x_50) ;  /* 0x0000001800c80947 */ /* 0x004fea0003800000 */
[C---:B------:R-:W-:Y:S01]  /*2a70*/  IMAD.SHL.U32 R4, R104.reuse, 0x20, RZ ;  /* 0x0000002068047824 */ /* 0x040fe200078e00ff */
[----:B------:R-:W-:Y:S01]  /*2a80*/  SHF.R.U32.HI R3, RZ, 0x5, R104 ;  /* 0x00000005ff037819 */ /* 0x000fe20000011668 */
[----:B------:R-:W-:Y:S01]  /*2a90*/  IMAD.SHL.U32 R2, R104, 0x80, RZ ;  /* 0x0000008068027824 */ /* 0x000fe200078e00ff */
[----:B------:R-:W2:Y:S01]  /*2aa0*/  S2UR UR8, SR_CgaCtaId ;  /* 0x00000000000879c3 */ /* 0x000ea20000008800 */
[----:B------:R-:W3:Y:S01]  /*2ab0*/  S2R R102, SR_LANEID ;  /* 0x0000000000667919 */ /* 0x000ee20000000000 */
[----:B------:R-:W-:Y:S01]  /*2ac0*/  LOP3.LUT R4, R4, 0x3e0, RZ, 0xc0, !PT ;  /* 0x000003e004047812 */ /* 0x000fe200078ec0ff */
[----:B------:R-:W-:Y:S01]  /*2ad0*/  IMAD R119, R121, 0x4, R87 ;  /* 0x0000000479777824 */ /* 0x000fe200078e0257 */
[----:B------:R-:W-:Y:S01]  /*2ae0*/  LOP3.LUT R2, R2, 0xf80, RZ, 0xc0, !PT ;  /* 0x00000f8002027812 */ /* 0x000fe200078ec0ff */
[----:B------:R-:W-:Y:S01]  /*2af0*/  IMAD.MOV.U32 R108, RZ, RZ, 0x1 ;  /* 0x00000001ff6c7424 */ /* 0x000fe200078e00ff */
[----:B------:R-:W-:Y:S01]  /*2b00*/  UMOV UR9, 0x400 ;  /* 0x0000040000097882 */ /* 0x000fe20000000000 */
[C---:B------:R-:W-:Y:S01]  /*2b10*/  IMAD R4, R3.reuse, 0x400, R4 ;  /* 0x0000040003047824 */ /* 0x040fe200078e0204 */
[----:B------:R-:W4:Y:S01]  /*2b20*/  LDCU.64 UR10, c[0x0][0x348] ;  /* 0x00006900ff0a77ac */ /* 0x000f220008000a00 */
[----:B------:R-:W-:-:S02]  /*2b30*/  IMAD R2, R3, 0x1000, R2 ;  /* 0x0000100003027824 */ /* 0x000fc400078e0202 */
[C---:B------:R-:W-:Y:S02]  /*2b40*/  IMAD.IADD R4, R87.reuse, 0x1, R4 ;  /* 0x0000000157047824 */ /* 0x040fe400078e0204 */
[----:B------:R-:W-:Y:S02]  /*2b50*/  IMAD.IADD R2, R87, 0x1, R2 ;  /* 0x0000000157027824 */ /* 0x000fe400078e0202 */
[C---:B------:R-:W-:Y:S02]  /*2b60*/  VIADD R7, R4.reuse, 0x4410 ;  /* 0x0000441004077836 */ /* 0x040fe40000000000 */
[----:B------:R-:W-:Y:S02]  /*2b70*/  VIADD R4, R4, 0x4400 ;  /* 0x0000440004047836 */ /* 0x000fe40000000000 */
[C---:B------:R-:W-:Y:S01]  /*2b80*/  VIADD R5, R2.reuse, 0x430 ;  /* 0x0000043002057836 */ /* 0x040fe20000000000 */
[----:B------:R-:W-:Y:S01]  /*2b90*/  SHF.R.U32.HI R118, RZ, 0x3, R7 ;  /* 0x00000003ff767819 */ /* 0x000fe20000011607 */
[----:B------:R-:W-:Y:S01]  /*2ba0*/  VIADD R6, R2, 0x420 ;  /* 0x0000042002067836 */ /* 0x000fe20000000000 */
[----:B------:R-:W-:Y:S01]  /*2bb0*/  SHF.R.U32.HI R117, RZ, 0x3, R4 ;  /* 0x00000003ff757819 */ /* 0x000fe20000011604 */
[----:B------:R-:W-:Y:S01]  /*2bc0*/  IMAD.MOV.U32 R106, RZ, RZ, RZ ;  /* 0x000000ffff6a7224 */ /* 0x000fe200078e00ff */
[----:B------:R-:W-:Y:S01]  /*2bd0*/  SHF.R.U32.HI R116, RZ, 0x3, R5 ;  /* 0x00000003ff747819 */ /* 0x000fe20000011605 */
[----:B------:R-:W-:Y:S01]  /*2be0*/  IMAD.MOV.U32 R105, RZ, RZ, RZ ;  /* 0x000000ffff697224 */ /* 0x000fe200078e00ff */
[----:B------:R-:W-:Y:S01]  /*2bf0*/  LOP3.LUT R117, R4, 0x10, R117, 0x78, !PT ;  /* 0x0000001004757812 */ /* 0x000fe200078e7875 */
[C---:B------:R-:W-:Y:S01]  /*2c00*/  VIADD R4, R2.reuse, 0x400 ;  /* 0x0000040002047836 */ /* 0x040fe20000000000 */
[----:B------:R-:W-:Y:S01]  /*2c10*/  LOP3.LUT R116, R5, 0x70, R116, 0x78, !PT ;  /* 0x0000007005747812 */ /* 0x000fe200078e7874 */
[----:B------:R-:W-:Y:S01]  /*2c20*/  VIADD R5, R2, 0x410 ;  /* 0x0000041002057836 */ /* 0x000fe20000000000 */
[----:B------:R-:W-:Y:S01]  /*2c30*/  SHF.R.U32.HI R115, RZ, 0x3, R6 ;  /* 0x00000003ff737819 */ /* 0x000fe20000011606 */
[----:B------:R-:W-:Y:S01]  /*2c40*/  IMAD R110, R3, 0x200000, R120 ;  /* 0x00200000036e7824 */ /* 0x000fe200078e0278 */
[----:B------:R-:W-:Y:S01]  /*2c50*/  SHF.R.U32.HI R113, RZ, 0x3, R4 ;  /* 0x00000003ff717819 */ /* 0x000fe20000011604 */
[----:B--2---:R-:W-:Y:S01]  /*2c60*/  ULEA UR7, UR8, UR9, 0x18 ;  /* 0x0000000908077291 */ /* 0x004fe2000f8ec0ff */
[----:B------:R-:W-:-:S02]  /*2c70*/  SHF.R.U32.HI R114, RZ, 0x3, R5 ;  /* 0x00000003ff727819 */ /* 0x000fc40000011605 */
[----:B------:R-:W-:Y:S01]  /*2c80*/  LOP3.LUT R115, R6, 0x70, R115, 0x78, !PT ;  /* 0x0000007006737812 */ /* 0x000fe200078e7873 */
[C---:B------:R-:W-:Y:S01]  /*2c90*/  VIADD R6, R2.reuse, 0x460 ;  /* 0x0000046002067836 */ /* 0x040fe20000000000 */
[----:B------:R-:W-:Y:S01]  /*2ca0*/  LOP3.LUT R114, R5, 0x70, R114, 0x78, !PT ;  /* 0x0000007005727812 */ /* 0x000fe200078e7872 */
[----:B------:R-:W-:Y:S01]  /*2cb0*/  VIADD R5, R2, 0x470 ;  /* 0x0000047002057836 */ /* 0x000fe20000000000 */
[----:B------:R-:W-:Y:S01]  /*2cc0*/  LOP3.LUT R113, R4, 0x70, R113, 0x78, !PT ;  /* 0x0000007004717812 */ /* 0x000fe200078e7871 */
[C---:B------:R-:W-:Y:S01]  /*2cd0*/  VIADD R4, R2.reuse, 0x450 ;  /* 0x0000045002047836 */ /* 0x040fe20000000000 */
[----:B------:R-:W-:Y:S01]  /*2ce0*/  SHF.R.U32.HI R111, RZ, 0x3, R6 ;  /* 0x00000003ff6f7819 */ /* 0x000fe20000011606 */
[----:B------:R-:W-:Y:S01]  /*2cf0*/  VIADD R2, R2, 0x440 ;  /* 0x0000044002027836 */ /* 0x000fe20000000000 */
[----:B------:R-:W-:Y:S02]  /*2d00*/  SHF.R.U32.HI R112, RZ, 0x3, R5 ;  /* 0x00000003ff707819 */ /* 0x000fe40000011605 */
[----:B------:R-:W-:-:S02]  /*2d10*/  SHF.R.U32.HI R109, RZ, 0x3, R4 ;  /* 0x00000003ff6d7819 */ /* 0x000fc40000011604 */
[----:B------:R-:W-:Y:S02]  /*2d20*/  SHF.R.U32.HI R107, RZ, 0x3, R2 ;  /* 0x00000003ff6b7819 */ /* 0x000fe40000011602 */
[----:B------:R-:W-:Y:S02]  /*2d30*/  LOP3.LUT R118, R7, 0x10, R118, 0x78, !PT ;  /* 0x0000001007767812 */ /* 0x000fe400078e7876 */
[----:B------:R-:W-:Y:S02]  /*2d40*/  LOP3.LUT R112, R5, 0x70, R112, 0x78, !PT ;  /* 0x0000007005707812 */ /* 0x000fe400078e7870 */
[----:B------:R-:W-:Y:S02]  /*2d50*/  LOP3.LUT R111, R6, 0x70, R111, 0x78, !PT ;  /* 0x00000070066f7812 */ /* 0x000fe400078e786f */
[----:B------:R-:W-:Y:S02]  /*2d60*/  LOP3.LUT R109, R4, 0x70, R109, 0x78, !PT ;  /* 0x00000070046d7812 */ /* 0x000fe400078e786d */
[----:B---34-:R-:W-:-:S07]  /*2d70*/  LOP3.LUT R107, R2, 0x70, R107, 0x78, !PT ;  /* 0x00000070026b7812 */ /* 0x018fce00078e786b */
.L_x_63:
[----:B------:R-:W2:Y:S01]  /*2d80*/  LDC.64 R6, c[0x0][0x750] ;  /* 0x0001d400ff067b82 */ /* 0x000ea20000000a00 */
[----:B------:R-:W-:-:S04]  /*2d90*/  SHF.L.U32 R123, R88, 0x7, RZ ;  /* 0x00000007587b7819 */ /* 0x000fc800000006ff */
[----:B------:R-:W-:-:S03]  /*2da0*/  IADD3 R5, PT, PT, R123, R104, RZ ;  /* 0x000000687b057210 */ /* 0x000fc60007ffe0ff */
[----:B------:R-:W3:Y:S01]  /*2db0*/  LDC.64 R2, c[0x0][0x758] ;  /* 0x0001d600ff027b82 */ /* 0x000ee20000000a00 */
[----:B--2---:R-:W-:-:S05]  /*2dc0*/  IMAD.WIDE R6, R90, 0x4, R6 ;  /* 0x000000045a067825 */ /* 0x004fca00078e0206 */
[----:B------:R2:W5:Y:S01]  /*2dd0*/  LDG.E R122, desc[UR22][R6.64] ;  /* 0x00000016067a7981 */ /* 0x000562000c1e1900 */
[----:B---3--:R-:W-:Y:S01]  /*2de0*/  IMAD.WIDE R4, R5, 0x4, R2 ;  /* 0x0000000405047825 */ /* 0x008fe200078e0202 */
[----:B------:R-:W-:-:S04]  /*2df0*/  SHF.L.U32 R2, R105, 0x1f, RZ ;  /* 0x0000001f69027819 */ /* 0x000fc800000006ff */
[----:B------:R2:W5:Y:S01]  /*2e00*/  LDG.E R88, desc[UR22][R4.64] ;  /* 0x0000001604587981 */ /* 0x000562000c1e1900 */
[----:B------:R-:W3:Y:S01]  /*2e10*/  SYNCS.PHASECHK.TRANS64.TRYWAIT P0, [R87+URZ+0x40], R2 ;  /* 0x00004002570075a7 */ /* 0x000ee200080011ff */
[----:B------:R-:W-:Y:S02]  /*2e20*/  ISETP.NE.AND P4, PT, R105, RZ, PT ;  /* 0x000000ff6900720c */ /* 0x000fe40003f85270 */
[----:B------:R-:W-:Y:S01]  /*2e30*/  MOV R103, R90 ;  /* 0x0000005a00677202 */ /* 0x000fe20000000f00 */
[----:B--23--:R-:W-:Y:S10]  /*2e40*/  @!P0 BRA `(.L_x_51) ;  /* 0x0000002000048947 */ /* 0x00cff40003800000 */
.L_x_90:
[----:B------:R-:W-:Y:S01]  /*2e50*/  SHF.R.S32.HI R86, RZ, 0x1f, R90 ;  /* 0x0000001fff567819 */ /* 0x000fe2000001145a */
[----:B------:R-:W-:Y:S01]  /*2e60*/  IMAD R125, R105, 0xd0, R110 ;  /* 0x000000d0697d7824 */ /* 0x000fe200078e026e */
[----:B------:R-:W-:Y:S02]  /*2e70*/  CS2R R128, SRZ ;  /* 0x0000000000807805 */ /* 0x000fe4000001ff00 */
[----:B------:R-:W-:-:S07]  /*2e80*/  CS2R R126, SRZ ;  /* 0x00000000007e7805 */ /* 0x000fce000001ff00 */
.L_x_58:
[----:B------:R-:W-:Y:S01]  /*2e90*/  IADD3 R124, PT, PT, R128, 0x3, RZ ;  /* 0x00000003807c7810 */ /* 0x000fe20007ffe0ff */
[----:B------:R-:W-:Y:S05]  /*2ea0*/  WARPSYNC.ALL ;  /* 0x0000000000007948 */ /* 0x000fea0003800000 */
[----:B------:R-:W-:Y:S01]  /*2eb0*/  NOP ;  /* 0x0000000000007918 */ /* 0x000fe20000000000 */
[----:B------:R-:W-:Y:S01]  /*2ec0*/  SEL R124, R124, R127, !P4 ;  /* 0x0000007f7c7c7207 */ /* 0x000fe20006000000 */
[----:B------:R-:W-:Y:S01]  /*2ed0*/  BSSY.RECONVERGENT B0, `(.L_x_52) ;  /* 0x000003a000007945 */ /* 0x000fe20003800200 */
[----:B------:R-:W-:Y:S02]  /*2ee0*/  ISETP.NE.AND P0, PT, R126, RZ, PT ;  /* 0x000000ff7e00720c */ /* 0x000fe40003f05270 */
[----:B------:R-:W-:-:S04]  /*2ef0*/  SHF.L.U32 R90, R124, 0x6, RZ ;  /* 0x000000067c5a7819 */ /* 0x000fc800000006ff */
[----:B------:R-:W-:-:S04]  /*2f00*/  IADD3 R2, PT, PT, R125, R90, RZ ;  /* 0x0000005a7d027210 */ /* 0x000fc80007ffe0ff */
[----:B------:R-:W-:-:S13]  /*2f10*/  R2UR UR4, R2 ;  /* 0x00000000020472ca */ /* 0x000fda00000e0000 */
[----:B------:R-:W3:Y:S01]  /*2f20*/  LDTM.x32 R36, tmem[UR4+0x20] ;  /* 0x00002004002479ee */ /* 0x000ee200082c0000 */
[----:B------:R-:W-:-:S13]  /*2f30*/  R2UR UR4, R2 ;  /* 0x00000000020472ca */ /* 0x000fda00000e0000 */
[----:B-1----:R-:W4:Y:S01]  /*2f40*/  LDTM.x32 R4, tmem[UR4] ;  /* 0x00000004000479ee */ /* 0x002f2200082c0000 */
[-C--:B--23-5:R-:W-:Y:S02]  /*2f50*/  FMUL2 R2, R36.F32x2.HI_LO, R122.reuse.F32 ;  /* 0x0000007a2402724a */ /* 0x0acfe40001000000 */
[-C--:B------:R-:W-:Y:S02]  /*2f60*/  FMUL2 R36, R40.F32x2.HI_LO, R122.reuse.F32 ;  /* 0x0000007a2824724a */ /* 0x080fe40001000000 */
[-C--:B------:R-:W-:Y:S02]  /*2f70*/  FMUL2 R40, R44.F32x2.HI_LO, R122.reuse.F32 ;  /* 0x0000007a2c28724a */ /* 0x080fe40001000000 */
[-C--:B------:R-:W-:Y:S02]  /*2f80*/  FMUL2 R44, R48.F32x2.HI_LO, R122.reuse.F32 ;  /* 0x0000007a302c724a */ /* 0x080fe40001000000 */
[-C--:B------:R-:W-:Y:S02]  /*2f90*/  FMUL2 R48, R52.F32x2.HI_LO, R122.reuse.F32 ;  /* 0x0000007a3430724a */ /* 0x080fe40001000000 */
[----:B------:R-:W-:-:S02]  /*2fa0*/  FMUL2 R38, R38.F32x2.HI_LO, R122.F32 ;  /* 0x0000007a2626724a */ /* 0x000fc40001000000 */
[-C--:B------:R-:W-:Y:S02]  /*2fb0*/  FMUL2 R42, R42.F32x2.HI_LO, R122.reuse.F32 ;  /* 0x0000007a2a2a724a */ /* 0x080fe40001000000 */
[-C--:B------:R-:W-:Y:S02]  /*2fc0*/  FMUL2 R46, R46.F32x2.HI_LO, R122.reuse.F32 ;  /* 0x0000007a2e2e724a */ /* 0x080fe40001000000 */
[-C--:B------:R-:W-:Y:S02]  /*2fd0*/  FMUL2 R50, R50.F32x2.HI_LO, R122.reuse.F32 ;  /* 0x0000007a3232724a */ /* 0x080fe40001000000 */
[-C--:B------:R-:W-:Y:S02]  /*2fe0*/  FMUL2 R54, R54.F32x2.HI_LO, R122.reuse.F32 ;  /* 0x0000007a3636724a */ /* 0x080fe40001000000 */
[-C--:B------:R-:W-:Y:S02]  /*2ff0*/  FMUL2 R52, R56.F32x2.HI_LO, R122.reuse.F32 ;  /* 0x0000007a3834724a */ /* 0x080fe40001000000 */
[----:B------:R-:W-:-:S02]  /*3000*/  FMUL2 R58, R58.F32x2.HI_LO, R122.F32 ;  /* 0x0000007a3a3a724a */ /* 0x000fc40001000000 */
[-C--:B------:R-:W-:Y:S02]  /*3010*/  FMUL2 R56, R60.F32x2.HI_LO, R122.reuse.F32 ;  /* 0x0000007a3c38724a */ /* 0x080fe40001000000 */
[-C--:B------:R-:W-:Y:S02]  /*3020*/  FMUL2 R60, R64.F32x2.HI_LO, R122.reuse.F32 ;  /* 0x0000007a403c724a */ /* 0x080fe40001000000 */
[----:B----4-:R-:W-:Y:S01]  /*3030*/  FMUL2 R70, R8.F32x2.HI_LO, R122.F32 ;  /* 0x0000007a0846724a */ /* 0x010fe20001000000 */
[----:B------:R-:W-:Y:S01]  /*3040*/  F2FP.BF16.F32.PACK_AB R8, R3, R2 ;  /* 0x000000020308723e */ /* 0x000fe200000010ff */
[----:B------:R-:W-:Y:S01]  /*3050*/  FMUL2 R72, R10.F32x2.HI_LO, R122.F32 ;  /* 0x0000007a0a48724a */ /* 0x000fe20001000000 */
        /* <DEDUP_REMOVED lines=21> */
[----:B------:R-:W-:-:S02]  /*31b0*/  FMUL2 R24, R24.F32x2.HI_LO, R122.F32 ;  /* 0x0000007a1818724a */ /* 0x000fc40001000000 */
[-C--:B------:R-:W-:Y:S02]  /*31c0*/  FMUL2 R26, R26.F32x2.HI_LO, R122.reuse.F32 ;  /* 0x0000007a1a1a724a */ /* 0x080fe40001000000 */
[-C--:B------:R-:W-:Y:S02]  /*31d0*/  FMUL2 R28, R28.F32x2.HI_LO, R122.reuse.F32 ;  /* 0x0000007a1c1c724a */ /* 0x080fe40001000000 */
[-C--:B------:R-:W-:Y:S02]  /*31e0*/  FMUL2 R30, R30.F32x2.HI_LO, R122.reuse.F32 ;  /* 0x0000007a1e1e724a */ /* 0x080fe40001000000 */
[-C--:B------:R-:W-:Y:S02]  /*31f0*/  FMUL2 R32, R32.F32x2.HI_LO, R122.reuse.F32 ;  /* 0x0000007a2020724a */ /* 0x080fe40001000000 */
[----:B------:R-:W-:Y:S01]  /*3200*/  FMUL2 R34, R34.F32x2.HI_LO, R122.F32 ;  /* 0x0000007a2222724a */ /* 0x000fe20001000000 */
[----:B------:R-:W-:Y:S06]  /*3210*/  @P0 BRA `(.L_x_53) ;  /* 0x0000000000140947 */ /* 0x000fec0003800000 */
[----:B------:R-:W-:Y:S01]  /*3220*/  ELECT P0, URZ, PT ;  /* 0x0000000000ff782f */ /* 0x000fe20003800000 */
[----:B------:R-:W-:Y:S01]  /*3230*/  NOP ;  /* 0x0000000000007918 */ /* 0x000fe20000000000 */
[----:B------:R-:W-:-:S11]  /*3240*/  LOP3.LUT R105, R105, 0x1, RZ, 0x3c, !PT ;  /* 0x0000000169697812 */ /* 0x000fd600078e3cff */
[----:B------:R-:W-:-:S04]  /*3250*/  @P0 IMAD.MOV.U32 R4, RZ, RZ, 0x1 ;  /* 0x00000001ff040424 */ /* 0x000fc800078e00ff */
[----:B------:R2:W-:Y:S03]  /*3260*/  @P0 SYNCS.ARRIVE.TRANS64.ART0 RZ, [R87+URZ+0x48], R4 ;  /* 0x0000480457ff09a7 */ /* 0x0005e600085000ff */
.L_x_53:
[----:B------:R-:W-:Y:S05]  /*3270*/  BSYNC.RECONVERGENT B0 ;  /* 0x0000000000007941 */ /* 0x000fea0003800200 */
.L_x_52:
[----:B------:R-:W-:Y:S01]  /*3280*/  F2FP.BF16.F32.PACK_AB R20, R57, R56 ;  /* 0x000000383914723e */ /* 0x000fe200000010ff */
[----:B------:R3:W-:Y:S01]  /*3290*/  STS.128 [R107], R8 ;  /* 0x000000086b007388 */ /* 0x0007e20000000c00 */
[----:B------:R-:W-:Y:S02]  /*32a0*/  F2FP.BF16.F32.PACK_AB R21, R63, R62 ;  /* 0x0000003e3f15723e */ /* 0x000fe400000010ff */
[----:B------:R-:W-:Y:S01]  /*32b0*/  F2FP.BF16.F32.PACK_AB R22, R61, R60 ;  /* 0x0000003c3d16723e */ /* 0x000fe200000010ff */
[----:B------:R4:W-:Y:S01]  /*32c0*/  STS.128 [R109], R12 ;  /* 0x0000000c6d007388 */ /* 0x0009e20000000c00 */
[----:B------:R-:W-:Y:S02]  /*32d0*/  F2FP.BF16.F32.PACK_AB R23, R67, R66 ;  /* 0x000000424317723e */ /* 0x000fe400000010ff */
[----:B--2---:R-:W-:Y:S01]  /*32e0*/  F2FP.BF16.F32.PACK_AB R4, R65, R64 ;  /* 0x000000404104723e */ /* 0x004fe200000010ff */
[----:B------:R2:W-:Y:S01]  /*32f0*/  STS.128 [R111], R16 ;  /* 0x000000106f007388 */ /* 0x0005e20000000c00 */
[----:B------:R-:W-:-:S02]  /*3300*/  F2FP.BF16.F32.PACK_AB R5, R69, R68 ;  /* 0x000000444505723e */ /* 0x000fc400000010ff */
[----:B------:R-:W-:Y:S01]  /*3310*/  F2FP.BF16.F32.PACK_AB R6, R71, R70 ;  /* 0x000000464706723e */ /* 0x000fe200000010ff */
[----:B------:R1:W-:Y:S01]  /*3320*/  STS.128 [R112], R20 ;  /* 0x0000001470007388 */ /* 0x0003e20000000c00 */
[----:B------:R-:W-:Y:S02]  /*3330*/  F2FP.BF16.F32.PACK_AB R7, R73, R72 ;  /* 0x000000484907723e */ /* 0x000fe400000010ff */
[----:B------:R-:W-:Y:S02]  /*3340*/  ISETP.NE.AND P2, PT, R121, RZ, PT ;  /* 0x000000ff7900720c */ /* 0x000fe40003f45270 */
[C---:B------:R-:W-:Y:S01]  /*3350*/  ISETP.GE.U32.AND P3, PT, R126.reuse, 0x6, PT ;  /* 0x000000067e00780c */ /* 0x040fe20003f66070 */
[----:B------:R1:W-:Y:S01]  /*3360*/  STS.128 [R113], R4 ;  /* 0x0000000471007388 */ /* 0x0003e20000000c00 */
[----:B------:R-:W-:Y:S01]  /*3370*/  VIADD R126, R126, 0x2 ;  /* 0x000000027e7e7836 */ /* 0x000fe20000000000 */
[----:B---3--:R-:W-:Y:S02]  /*3380*/  F2FP.BF16.F32.PACK_AB R8, R75, R74 ;  /* 0x0000004a4b08723e */ /* 0x008fe400000010ff */
[----:B------:R-:W-:-:S02]  /*3390*/  F2FP.BF16.F32.PACK_AB R9, R77, R76 ;  /* 0x0000004c4d09723e */ /* 0x000fc400000010ff */
[----:B------:R-:W-:Y:S02]  /*33a0*/  F2FP.BF16.F32.PACK_AB R10, R79, R78 ;  /* 0x0000004e4f0a723e */ /* 0x000fe400000010ff */
[----:B------:R-:W-:Y:S02]  /*33b0*/  F2FP.BF16.F32.PACK_AB R11, R81, R80 ;  /* 0x00000050510b723e */ /* 0x000fe400000010ff */
[----:B----4-:R-:W-:Y:S02]  /*33c0*/  F2FP.BF16.F32.PACK_AB R12, R83, R82 ;  /* 0x00000052530c723e */ /* 0x010fe400000010ff */
[----:B------:R-:W-:Y:S01]  /*33d0*/  F2FP.BF16.F32.PACK_AB R13, R85, R84 ;  /* 0x00000054550d723e */ /* 0x000fe200000010ff */
[----:B------:R1:W-:Y:S01]  /*33e0*/  STS.128 [R114], R8 ;  /* 0x0000000872007388 */ /* 0x0003e20000000c00 */
[----:B------:R-:W-:Y:S02]  /*33f0*/  F2FP.BF16.F32.PACK_AB R14, R25, R24 ;  /* 0x00000018190e723e */ /* 0x000fe400000010ff */
[----:B------:R-:W-:-:S02]  /*3400*/  F2FP.BF16.F32.PACK_AB R15, R27, R26 ;  /* 0x0000001a1b0f723e */ /* 0x000fc400000010ff */
[----:B--2---:R-:W-:Y:S02]  /*3410*/  F2FP.BF16.F32.PACK_AB R16, R29, R28 ;  /* 0x0000001c1d10723e */ /* 0x004fe400000010ff */
[----:B------:R-:W-:Y:S01]  /*3420*/  F2FP.BF16.F32.PACK_AB R17, R31, R30 ;  /* 0x0000001e1f11723e */ /* 0x000fe200000010ff */
[----:B------:R1:W-:Y:S01]  /*3430*/  STS.128 [R115], R12 ;  /* 0x0000000c73007388 */ /* 0x0003e20000000c00 */
[----:B------:R-:W-:Y:S02]  /*3440*/  F2FP.BF16.F32.PACK_AB R18, R33, R32 ;  /* 0x000000202112723e */ /* 0x000fe400000010ff */
[----:B------:R-:W-:-:S05]  /*3450*/  F2FP.BF16.F32.PACK_AB R19, R35, R34 ;  /* 0x000000222313723e */ /* 0x000fca00000010ff */
[----:B------:R1:W-:Y:S01]  /*3460*/  STS.128 [R116], R16 ;  /* 0x0000001074007388 */ /* 0x0003e20000000c00 */
[----:B------:R2:W-:Y:S06]  /*3470*/  MEMBAR.ALL.CTA ;  /* 0x0000000000007992 */ /* 0x0005ec0000008000 */
[----:B--2---:R-:W2:Y:S02]  /*3480*/  FENCE.VIEW.ASYNC.S ;  /* 0x00000000000073c6 */ /* 0x004ea40000000000 */
[----:B--2---:R-:W-:Y:S06]  /*3490*/  BAR.SYNC.DEFER_BLOCKING 0x2, 0x80 ;  /* 0x0082000000007b1d */ /* 0x004fec0000010000 */
[----:B------:R-:W-:Y:S05]  /*34a0*/  @P2 BRA `(.L_x_54) ;  /* 0x0000000000442947 */ /* 0x000fea0003800000 */
[----:B------:R-:W-:Y:S01]  /*34b0*/  UIADD3 UR12, UP0, UPT, UR10, 0x240, URZ ;  /* 0x000002400a0c7890 */ /* 0x000fe2000ff1e0ff */
[----:B------:R-:W-:Y:S01]  /*34c0*/  PLOP3.LUT P0, PT, PT, PT, PT, 0x80, 0x8 ;  /* 0x000000000008781c */ /* 0x000fe20003f0f070 */
[----:B------:R-:W-:Y:S01]  /*34d0*/  IMAD R90, R89, 0x100, R90 ;  /* 0x00000100595a7824 */ /* 0x000fe200078e025a */
[----:B-1----:R-:W-:Y:S01]  /*34e0*/  IADD3 R4, PT, PT, R87, 0x400, RZ ;  /* 0x0000040057047810 */ /* 0x002fe20007ffe0ff */
[----:B------:R-:W-:-:S12]  /*34f0*/  UIADD3.X UR13, UPT, UPT, URZ, UR11, URZ, UP0, !UPT ;  /* 0x0000000bff0d7290 */ /* 0x000fd800087fe4ff */
.L_x_55:
[----:B------:R-:W-:Y:S02]  /*3500*/  PLOP3.LUT P1, PT, P1, P0, PT, 0xf2, 0x2f ;  /* 0x00000000002f781c */ /* 0x000fe40000f21e72 */
[----:B------:R-:W-:-:S08]  /*3510*/  @P0 R2UR P1, UR6, R123 ;  /* 0x000000007b0602ca */ /* 0x000fd00000020000 */
[----:B------:R-:W-:Y:S02]  /*3520*/  PLOP3.LUT P1, PT, P1, P0, PT, 0xf2, 0x2f ;  /* 0x00000000002f781c */ /* 0x000fe40000f21e72 */
[----:B------:R-:W-:-:S08]  /*3530*/  @P0 R2UR.OR P1, UR5, R90 ;  /* 0x000000005a0502ca */ /* 0x000fd00000120000 */
[----:B------:R-:W-:Y:S02]  /*3540*/  PLOP3.LUT P1, PT, P1, P0, PT, 0xf2, 0x2f ;  /* 0x00000000002f781c */ /* 0x000fe40000f21e72 */
[----:B------:R-:W-:-:S08]  /*3550*/  @P0 R2UR.OR P1, UR4, R4 ;  /* 0x00000000040402ca */ /* 0x000fd00000120000 */
[----:B------:R-:W-:Y:S02]  /*3560*/  @P0 PLOP3.LUT P0, PT, P1, PT, PT, 0x80, 0x8 ;  /* 0x000000000008081c */ /* 0x000fe40000f0f070 */
[----:B------:R-:W-:-:S03]  /*3570*/  PLOP3.LUT P1, PT, PT, PT, PT, 0x80, 0x8 ;  /* 0x000000000008781c */ /* 0x000fc60003f2f070 */
[----:B------:R1:W-:Y:S08]  /*3580*/  UTMASTG.2D [UR4], [UR12], desc[URZ] ;  /* 0x0000ff040c0073b5 */ /* 0x0003f00008009000 */
[----:B-1----:R-:W-:Y:S05]  /*3590*/  @P0 BRA.U.ANY `(.L_x_55) ;  /* 0xfffffffd00d80947 */ /* 0x002fea000393ffff */
[----:B------:R0:W-:Y:S01]  /*35a0*/  UTMACMDFLUSH ;  /* 0x00000000000079b7 */ /* 0x0001e20000000000 */
[----:B------:R-:W-:-:S04]  /*35b0*/  DEPBAR.LE SB0, 0x0 ;  /* 0x000080000000791a */ /* 0x000fc80000000000 */
.L_x_54:
[----:B------:R-:W-:Y:S01]  /*35c0*/  FMUL2 R90, R76.F32x2.HI_LO, -1.4426950216293334961 ;  /* 0xbfb8aa3b4c5a784a */ /* 0x000fe20001000000 */
[----:B------:R-:W-:Y:S01]  /*35d0*/  BAR.SYNC.DEFER_BLOCKING 0x2, 0x80 ;  /* 0x0082000000007b1d */ /* 0x000fe20000010000 */
[----:B-1----:R-:W-:Y:S02]  /*35e0*/  FMUL2 R8, R30.F32x2.HI_LO, -1.4426950216293334961 ;  /* 0xbfb8aa3b1e08784a */ /* 0x002fe40001000000 */
[----:B------:R-:W-:Y:S02]  /*35f0*/  FMUL2 R92, R74.F32x2.HI_LO, -1.4426950216293334961 ;  /* 0xbfb8aa3b4a5c784a */ /* 0x000fe40001000000 */
[----:B------:R-:W-:Y:S01]  /*3600*/  FMUL2 R10, R28.F32x2.HI_LO, -1.4426950216293334961 ;  /* 0xbfb8aa3b1c0a784a */ /* 0x000fe20001000000 */
[----:B------:R-:W-:Y:S01]  /*3610*/  MUFU.EX2 R90, R90 ;  /* 0x0000005a005a7308 */ /* 0x000fe20000000800 */
[----:B------:R-:W-:Y:S02]  /*3620*/  FMUL2 R20, R80.F32x2.HI_LO, -1.4426950216293334961 ;  /* 0xbfb8aa3b5014784a */ /* 0x000fe40001000000 */
[----:B------:R-:W-:-:S02]  /*3630*/  FMUL2 R4, R34.F32x2.HI_LO, -1.4426950216293334961 ;  /* 0xbfb8aa3b2204784a */ /* 0x000fc40001000000 */
[----:B------:R-:W-:Y:S02]  /*3640*/  FMUL2 R22, R78.F32x2.HI_LO, -1.4426950216293334961 ;  /* 0xbfb8aa3b4e16784a */ /* 0x000fe40001000000 */
[----:B------:R-:W-:Y:S01]  /*3650*/  FMUL2 R6, R32.F32x2.HI_LO, -1.4426950216293334961 ;  /* 0xbfb8aa3b2006784a */ /* 0x000fe20001000000 */
[----:B------:R-:W1:Y:S01]  /*3660*/  MUFU.EX2 R91, R91 ;  /* 0x0000005b005b7308 */ /* 0x000e620000000800 */
[----:B------:R-:W-:Y:S02]  /*3670*/  FMUL2 R100, R64.F32x2.HI_LO, -1.4426950216293334961 ;  /* 0xbfb8aa3b4064784a */ /* 0x000fe40001000000 */
[----:B------:R-:W-:Y:S02]  /*3680*/  FMUL2 R98, R68.F32x2.HI_LO, -1.4426950216293334961 ;  /* 0xbfb8aa3b4462784a */ /* 0x000fe40001000000 */
[----:B------:R-:W-:Y:S02]  /*3690*/  FMUL2 R96, R70.F32x2.HI_LO, -1.4426950216293334961 ;  /* 0xbfb8aa3b4660784a */ /* 0x000fe40001000000 */
[----:B------:R-:W-:Y:S01]  /*36a0*/  FMUL2 R94, R72.F32x2.HI_LO, -1.4426950216293334961 ;  /* 0xbfb8aa3b485e784a */ /* 0x000fe20001000000 */
[----:B------:R-:W-:Y:S01]  /*36b0*/  MUFU.EX2 R8, R8 ;  /* 0x0000000800087308 */ /* 0x000fe20000000800 */
[----:B------:R-:W-:-:S02]  /*36c0*/  FMUL2 R18, R82.F32x2.HI_LO, -1.4426950216293334961 ;  /* 0xbfb8aa3b5212784a */ /* 0x000fc40001000000 */
[----:B------:R-:W-:Y:S02]  /*36d0*/  FMUL2 R16, R84.F32x2.HI_LO, -1.4426950216293334961 ;  /* 0xbfb8aa3b5410784a */ /* 0x000fe40001000000 */
[----:B------:R-:W-:Y:S02]  /*36e0*/  FMUL2 R14, R24.F32x2.HI_LO, -1.4426950216293334961 ;  /* 0xbfb8aa3b180e784a */ /* 0x000fe40001000000 */
[----:B------:R-:W-:Y:S01]  /*36f0*/  FMUL2 R12, R26.F32x2.HI_LO, -1.4426950216293334961 ;  /* 0xbfb8aa3b1a0c784a */ /* 0x000fe20001000000 */
[----:B------:R-:W2:Y:S01]  /*3700*/  MUFU.EX2 R9, R9 ;  /* 0x0000000900097308 */ /* 0x000ea20000000800 */
[----:B-1----:R-:W-:-:S07]  /*3710*/  FADD2 R90, R90.F32x2.HI_LO, 1 ;  /* 0x3f8000005a5a744b */ /* 0x002fce0000200000 */
[----:B------:R-:W-:Y:S08]  /*3720*/  MUFU.EX2 R92, R92 ;  /* 0x0000005c005c7308 */ /* 0x000ff00000000800 */
[----:B------:R-:W1:Y:S01]  /*3730*/  MUFU.EX2 R93, R93 ;  /* 0x0000005d005d7308 */ /* 0x000e620000000800 */
[----:B--2---:R-:W-:-:S07]  /*3740*/  FADD2 R8, R8.F32x2.HI_LO, 1 ;  /* 0x3f8000000808744b */ /* 0x004fce0000200000 */
[----:B------:R-:W-:Y:S08]  /*3750*/  MUFU.EX2 R10, R10 ;  /* 0x0000000a000a7308 */ /* 0x000ff00000000800 */
        /* <DEDUP_REMOVED lines=38> */
[----:B------:R-:W-:Y:S08]  /*39c0*/  MUFU.RCP R90, R90 ;  /* 0x0000005a005a7308 */ /* 0x000ff00000001000 */
[----:B------:R-:W1:Y:S01]  /*39d0*/  MUFU.RCP R91, R91 ;  /* 0x0000005b005b7308 */ /* 0x000e620000001000 */
[----:B--2---:R-:W-:-:S07]  /*39e0*/  FADD2 R12, R12.F32x2.HI_LO, 1 ;  /* 0x3f8000000c0c744b */ /* 0x004fce0000200000 */
[----:B------:R-:W-:Y:S08]  /*39f0*/  MUFU.RCP R8, R8 ;  /* 0x0000000800087308 */ /* 0x000ff00000001000 */
[----:B------:R-:W2:Y:S01]  /*3a00*/  MUFU.RCP R9, R9 ;  /* 0x0000000900097308 */ /* 0x000ea20000001000 */
[----:B-1----:R-:W-:-:S04]  /*3a10*/  FMUL2 R90, R90.F32x2.HI_LO, R76.F32x2.HI_LO ;  /* 0x0000004c5a5a724a */ /* 0x002fc80000000000 */
[----:B------:R-:W-:-:S03]  /*3a20*/  FMUL2 R90, R90.F32x2.HI_LO, R46.F32x2.HI_LO ;  /* 0x0000002e5a5a724a */ /* 0x000fc60000000000 */
[----:B------:R-:W-:Y:S01]  /*3a30*/  MUFU.RCP R92, R92 ;  /* 0x0000005c005c7308 */ /* 0x000fe20000001000 */
[----:B------:R-:W-:-:S07]  /*3a40*/  FMUL2 R90, R90.F32x2.HI_LO, R88.F32 ;  /* 0x000000585a5a724a */ /* 0x000fce0001000000 */
[----:B------:R-:W1:Y:S01]  /*3a50*/  MUFU.RCP R93, R93 ;  /* 0x0000005d005d7308 */ /* 0x000e620000001000 */
[----:B--2---:R-:W-:-:S04]  /*3a60*/  FMUL2 R8, R8.F32x2.HI_LO, R30.F32x2.HI_LO ;  /* 0x0000001e0808724a */ /* 0x004fc80000000000 */
[----:B------:R-:W-:-:S03]  /*3a70*/  FMUL2 R8, R8.F32x2.HI_LO, R62.F32x2.HI_LO ;  /* 0x0000003e0808724a */ /* 0x000fc60000000000 */
[----:B------:R-:W-:Y:S01]  /*3a80*/  MUFU.RCP R10, R10 ;  /* 0x0000000a000a7308 */ /* 0x000fe20000001000 */
[----:B------:R-:W-:-:S07]  /*3a90*/  FMUL2 R8, R8.F32x2.HI_LO, R88.F32 ;  /* 0x000000580808724a */ /* 0x000fce0001000000 */
        /* <DEDUP_REMOVED lines=29> */
[----:B------:R-:W-:-:S05]  /*3c70*/  FMUL2 R6, R6.F32x2.HI_LO, R88.F32 ;  /* 0x000000580606724a */ /* 0x000fca0001000000 */
[----:B------:R-:W-:Y:S02]  /*3c80*/  FMNMX.NAN R28, |R23|, |R7|, !PT ;  /* 0x40000007171c7209 */ /* 0x000fe40007820200 */
[----:B------:R-:W2:Y:S01]  /*3c90*/  MUFU.RCP R99, R99 ;  /* 0x0000006300637308 */ /* 0x000ea20000001000 */
[----:B-1----:R-:W-:Y:S01]  /*3ca0*/  FMUL2 R100, R100.F32x2.HI_LO, R64.F32x2.HI_LO ;  /* 0x000000406464724a */ /* 0x002fe20000000000 */
[----:B------:R-:W-:-:S03]  /*3cb0*/  F2FP.SATFINITE.E4M3.F32.PACK_AB_MERGE_C R7, R7, R6, RZ ;  /* 0x000000060707723e */ /* 0x000fc600048070ff */
[----:B------:R-:W-:Y:S01]  /*3cc0*/  FMUL2 R100, R100.F32x2.HI_LO, R2.F32x2.HI_LO ;  /* 0x000000026464724a */ /* 0x000fe20000000000 */
[-C--:B------:R-:W-:Y:S02]  /*3cd0*/  FMNMX.NAN R3, |R90|, |R8|.reuse, !PT ;  /* 0x400000085a037209 */ /* 0x080fe40007820200 */
[----:B------:R-:W-:Y:S01]  /*3ce0*/  MUFU.RCP R96, R96 ;  /* 0x0000006000607308 */ /* 0x000fe20000001000 */
[----:B------:R-:W-:Y:S01]  /*3cf0*/  F2FP.SATFINITE.E4M3.F32.PACK_AB_MERGE_C R2, R9, R8, RZ ;  /* 0x000000080902723e */ /* 0x000fe200048070ff */
[----:B------:R-:W-:Y:S01]  /*3d00*/  FMUL2 R100, R100.F32x2.HI_LO, R88.F32 ;  /* 0x000000586464724a */ /* 0x000fe20001000000 */
[----:B------:R-:W-:-:S05]  /*3d10*/  FMNMX.NAN R8, |R93|, |R11|, !PT ;  /* 0x4000000b5d087209 */ /* 0x000fca0007820200 */
        /* <DEDUP_REMOVED lines=25> */
[----:B------:R-:W-:Y:S02]  /*3eb0*/  FMNMX3.NAN R3, |R98|, |R16|, R3, !PT ;  /* 0x4000001062037276 */ /* 0x000fe40007820203 */
[----:B------:R-:W2:Y:S01]  /*3ec0*/  MUFU.RCP R13, R13 ;  /* 0x0000000d000d7308 */ /* 0x000ea20000001000 */
[----:B-1----:R-:W-:Y:S01]  /*3ed0*/  FMUL2 R14, R14.F32x2.HI_LO, R24.F32x2.HI_LO ;  /* 0x000000180e0e724a */ /* 0x002fe20000000000 */
[----:B------:R-:W-:Y:S02]  /*3ee0*/  FMNMX.NAN R25, |R92|, |R10|, !PT ;  /* 0x4000000a5c197209 */ /* 0x000fe40007820200 */
[----:B------:R-:W-:Y:S01]  /*3ef0*/  FMNMX.NAN R24, |R91|, |R9|, !PT ;  /* 0x400000095b187209 */ /* 0x000fe20007820200 */
[----:B------:R-:W-:Y:S01]  /*3f00*/  FMUL2 R14, R14.F32x2.HI_LO, R52.F32x2.HI_LO ;  /* 0x000000340e0e724a */ /* 0x000fe20000000000 */
[----:B------:R-:W-:Y:S02]  /*3f10*/  F2FP.SATFINITE.E4M3.F32.PACK_AB_MERGE_C R9, R97, R96, RZ ;  /* 0x000000606109723e */ /* 0x000fe400048070ff */
[----:B------:R-:W-:Y:S01]  /*3f20*/  F2FP.SATFINITE.E4M3.F32.PACK_AB_MERGE_C R91, R91, R90, RZ ;  /* 0x0000005a5b5b723e */ /* 0x000fe200048070ff */
[----:B------:R-:W-:Y:S01]  /*3f30*/  FMUL2 R14, R14.F32x2.HI_LO, R88.F32 ;  /* 0x000000580e0e724a */ /* 0x000fe20001000000 */
[----:B------:R-:W-:-:S02]  /*3f40*/  FMNMX3.NAN R24, |R99|, |R17|, R24, !PT ;  /* 0x4000001163187276 */ /* 0x000fc40007820218 */
[----:B------:R-:W-:Y:S02]  /*3f50*/  F2FP.SATFINITE.E4M3.F32.PACK_AB_MERGE_C R17, R17, R16, RZ ;  /* 0x000000101111723e */ /* 0x000fe400048070ff */
[----:B------:R-:W-:Y:S02]  /*3f60*/  FMNMX3.NAN R28, |R97|, |R15|, R28, !PT ;  /* 0x4000000f611c7276 */ /* 0x000fe4000782021c */
[----:B------:R-:W-:Y:S01]  /*3f70*/  FMNMX3.NAN R25, |R100|, |R18|, R25, !PT ;  /* 0x4000001264197276 */ /* 0x000fe20007820219 */
[----:B--2---:R-:W-:Y:S01]  /*3f80*/  FMUL2 R12, R12.F32x2.HI_LO, R26.F32x2.HI_LO ;  /* 0x0000001a0c0c724a */ /* 0x004fe20000000000 */
[----:B------:R-:W-:Y:S02]  /*3f90*/  F2FP.SATFINITE.E4M3.F32.PACK_AB_MERGE_C R27, R11, R10, RZ ;  /* 0x0000000a0b1b723e */ /* 0x000fe400048070ff */
[----:B------:R-:W-:Y:S01]  /*3fa0*/  FMNMX.NAN R10, |R21|, |R5|, !PT ;  /* 0x40000005150a7209 */ /* 0x000fe20007820200 */
[----:B------:R-:W-:Y:S01]  /*3fb0*/  FMUL2 R12, R12.F32x2.HI_LO, R58.F32x2.HI_LO ;  /* 0x0000003a0c0c724a */ /* 0x000fe20000000000 */
[----:B------:R-:W-:-:S02]  /*3fc0*/  F2FP.SATFINITE.E4M3.F32.PACK_AB_MERGE_C R11, R21, R20, RZ ;  /* 0x00000014150b723e */ /* 0x000fc400048070ff */
[----:B------:R-:W-:Y:S01]  /*3fd0*/  FMNMX.NAN R21, |R20|, |R4|, !PT ;  /* 0x4000000414157209 */ /* 0x000fe20007820200 */
[----:B------:R-:W-:Y:S01]  /*3fe0*/  FMUL2 R12, R12.F32x2.HI_LO, R88.F32 ;  /* 0x000000580c0c724a */ /* 0x000fe20001000000 */
[----:B------:R-:W-:Y:S02]  /*3ff0*/  F2FP.SATFINITE.E4M3.F32.PACK_AB_MERGE_C R20, R5, R4, RZ ;  /* 0x000000040514723e */ /* 0x000fe400048070ff */
[----:B------:R-:W-:Y:S02]  /*4000*/  F2FP.SATFINITE.E4M3.F32.PACK_AB_MERGE_C R4, R23, R22, RZ ;  /* 0x000000161704723e */ /* 0x000fe400048070ff */
[----:B------:R-:W-:Y:S02]  /*4010*/  FMNMX.NAN R23, |R22|, |R6|, !PT ;  /* 0x4000000616177209 */ /* 0x000fe40007820200 */
[----:B------:R-:W-:Y:S02]  /*4020*/  F2FP.SATFINITE.E4M3.F32.PACK_AB_MERGE_C R22, R99, R98, RZ ;  /* 0x000000626316723e */ /* 0x000fe400048070ff */
[----:B------:R-:W-:-:S02]  /*4030*/  F2FP.SATFINITE.E4M3.F32.PACK_AB_MERGE_C R5, R101, R100, RZ ;  /* 0x000000646505723e */ /* 0x000fc400048070ff */
[----:B------:R-:W-:Y:S02]  /*4040*/  F2FP.SATFINITE.E4M3.F32.PACK_AB_MERGE_C R6, R95, R94, RZ ;  /* 0x0000005e5f06723e */ /* 0x000fe400048070ff */
[----:B------:R-:W-:Y:S02]  /*4050*/  FMNMX3.NAN R101, |R101|, |R19|, R8, !PT ;  /* 0x4000001365657276 */ /* 0x000fe40007820208 */
[----:B------:R-:W-:Y:S02]  /*4060*/  PRMT R8, R5, 0x5410, R22 ;  /* 0x0000541005087816 */ /* 0x000fe40000000016 */
[----:B------:R-:W-:Y:S02]  /*4070*/  PRMT R9, R9, 0x5410, R6 ;  /* 0x0000541009097816 */ /* 0x000fe40000000006 */
[----:B------:R-:W-:Y:S02]  /*4080*/  F2FP.SATFINITE.E4M3.F32.PACK_AB_MERGE_C R26, R93, R92, RZ ;  /* 0x0000005c5d1a723e */ /* 0x000fe400048070ff */
[----:B------:R-:W-:-:S02]  /*4090*/  F2FP.SATFINITE.E4M3.F32.PACK_AB_MERGE_C R6, R13, R12, RZ ;  /* 0x0000000c0d06723e */ /* 0x000fc400048070ff */
[----:B------:R-:W-:Y:S02]  /*40a0*/  F2FP.SATFINITE.E4M3.F32.PACK_AB_MERGE_C R5, R15, R14, RZ ;  /* 0x0000000e0f05723e */ /* 0x000fe400048070ff */
[----:B------:R-:W-:Y:S02]  /*40b0*/  F2FP.SATFINITE.E4M3.F32.PACK_AB_MERGE_C R22, R19, R18, RZ ;  /* 0x000000121316723e */ /* 0x000fe400048070ff */
[----:B------:R-:W-:Y:S02]  /*40c0*/  FMNMX3.NAN R29, |R95|, |R13|, R10, !PT ;  /* 0x4000000d5f1d7276 */ /* 0x000fe4000782020a */
[----:B------:R-:W-:Y:S02]  /*40d0*/  PRMT R10, R26, 0x5410, R91 ;  /* 0x000054101a0a7816 */ /* 0x000fe4000000005b */
[----:B------:R-:W-:Y:S02]  /*40e0*/  PRMT R11, R4, 0x5410, R11 ;  /* 0x00005410040b7816 */ /* 0x000fe4000000000b */
[----:B------:R-:W-:-:S02]  /*40f0*/  PRMT R5, R5, 0x5410, R6 ;  /* 0x0000541005057816 */ /* 0x000fc40000000006 */
[----:B------:R-:W-:Y:S01]  /*4100*/  PRMT R4, R22, 0x5410, R17 ;  /* 0x0000541016047816 */ /* 0x000fe20000000011 */
[----:B------:R1:W-:Y:S01]  /*4110*/  STS.128 [R117], R8 ;  /* 0x0000000875007388 */ /* 0x0003e20000000c00 */
[----:B------:R-:W-:Y:S02]  /*4120*/  PRMT R6, R27, 0x5410, R2 ;  /* 0x000054101b067816 */ /* 0x000fe40000000002 */
[----:B------:R-:W-:Y:S02]  /*4130*/  PRMT R7, R7, 0x5410, R20 ;  /* 0x0000541007077816 */ /* 0x000fe40000000014 */
[----:B------:R-:W-:Y:S02]  /*4140*/  FMNMX3.NAN R12, |R94|, |R12|, R21, !PT ;  /* 0x4000000c5e0c7276 */ /* 0x000fe40007820215 */
[----:B------:R-:W-:Y:S01]  /*4150*/  FMNMX3.NAN R14, |R96|, |R14|, R23, !PT ;  /* 0x4000000e600e7276 */ /* 0x000fe20007820217 */
[----:B------:R1:W-:Y:S01]  /*4160*/  STS.128 [R118], R4 ;  /* 0x0000000476007388 */ /* 0x0003e20000000c00 */
[----:B------:R-:W-:-:S02]  /*4170*/  FMNMX.NAN R24, R24, R29, !PT ;  /* 0x0000001d18187209 */ /* 0x000fc40007820000 */
[----:B------:R-:W-:Y:S01]  /*4180*/  FMNMX.NAN R3, R3, R12, !PT ;  /* 0x0000000c03037209 */ /* 0x000fe20007820000 */
[----:B------:R2:W-:Y:S06]  /*4190*/  MEMBAR.ALL.CTA ;  /* 0x0000000000007992 */ /* 0x0005ec0000008000 */
[----:B--2---:R-:W2:Y:S01]  /*41a0*/  FENCE.VIEW.ASYNC.S ;  /* 0x00000000000073c6 */ /* 0x004ea20000000000 */
[----:B------:R-:W-:Y:S02]  /*41b0*/  FMNMX3.NAN R24, R101, R28, R24, !PT ;  /* 0x0000001c65187276 */ /* 0x000fe40007820018 */
[----:B------:R-:W-:-:S04]  /*41c0*/  FMNMX3.NAN R3, R25, R14, R3, !PT ;  /* 0x0000000e19037276 */ /* 0x000fc80007820003 */
[----:B------:R-:W-:-:S04]  /*41d0*/  FMNMX3.NAN R24, R3, R24, RZ, !PT ;  /* 0x0000001803187276 */ /* 0x000fc800078200ff */
[----:B------:R-:W-:Y:S01]  /*41e0*/  FMNMX R129, R24, R129, !PT ;  /* 0x0000008118817209 */ /* 0x000fe20007800000 */
[----:B--2---:R-:W-:Y:S06]  /*41f0*/  BAR.SYNC.DEFER_BLOCKING 0x2, 0x80 ;  /* 0x0082000000007b1d */ /* 0x004fec0000010000 */
[----:B------:R-:W-:Y:S05]  /*4200*/  @P2 BRA `(.L_x_56) ;  /* 0x0000000000442947 */ /* 0x000fea0003800000 */
[----:B------:R-:W-:Y:S01]  /*4210*/  IMAD R124, R89, 0x4, R124 ;  /* 0x00000004597c7824 */ /* 0x000fe200078e027c */
[----:B------:R-:W-:Y:S01]  /*4220*/  UIADD3 UR12, UP0, UPT, UR10, 0x2c0, URZ ;  /* 0x000002c00a0c7890 */ /* 0x000fe2000ff1e0ff */
[----:B------:R-:W-:Y:S02]  /*4230*/  PLOP3.LUT P0, PT, PT, PT, PT, 0x80, 0x8 ;  /* 0x000000000008781c */ /* 0x000fe40003f0f070 */
[----:B------:R-:W-:Y:S01]  /*4240*/  IADD3 R2, PT, PT, R87, 0x4400, RZ ;  /* 0x0000440057027810 */ /* 0x000fe20007ffe0ff */
[----:B------:R-:W-:Y:S01]  /*4250*/  IMAD.SHL.U32 R124, R124, 0x20, RZ ;  /* 0x000000207c7c7824 */ /* 0x000fe200078e00ff */
[----:B------:R-:W-:-:S12]  /*4260*/  UIADD3.X UR13, UPT, UPT, URZ, UR11, URZ, UP0, !UPT ;  /* 0x0000000bff0d7290 */ /* 0x000fd800087fe4ff */
.L_x_57:
        /* <DEDUP_REMOVED lines=9> */
[----:B--2---:R-:W-:Y:S05]  /*4300*/  @P0 BRA.U.ANY `(.L_x_57) ;  /* 0xfffffffd00d80947 */ /* 0x004fea000393ffff */
[----:B------:R0:W-:Y:S02]  /*4310*/  UTMACMDFLUSH ;  /* 0x00000000000079b7 */ /* 0x0001e40000000000 */
.L_x_56:
[----:B------:R-:W-:Y:S01]  /*4320*/  BAR.SYNC.DEFER_BLOCKING 0x2, 0x80 ;  /* 0x0082000000007b1d */ /* 0x000fe20000010000 */
[----:B------:R-:W-:Y:S02]  /*4330*/  IADD3 R127, PT, PT, R127, 0x1, RZ ;  /* 0x000000017f7f7810 */ /* 0x000fe40007ffe0ff */
[----:B------:R-:W-:-:S03]  /*4340*/  IADD3 R128, PT, PT, R128, -0x1, RZ ;  /* 0xffffffff80807810 */ /* 0x000fc60007ffe0ff */
[----:B------:R-:W-:Y:S05]  /*4350*/  @!P3 BRA `(.L_x_58) ;  /* 0xffffffe800ccb947 */ /* 0x000fea000383ffff */
[-C--:B------:R-:W-:Y:S01]  /*4360*/  LEA R3, R108, R87.reuse, 0x3 ;  /* 0x000000576c037211 */ /* 0x080fe200078e18ff */
[----:B------:R-:W-:Y:S01]  /*4370*/  BSSY B0, `(.L_x_59) ;  /* 0x0000005000007945 */ /* 0x000fe20003800000 */
[----:B-1----:R-:W-:Y:S02]  /*4380*/  SHF.L.U32 R4, R106, 0x1f, RZ ;  /* 0x0000001f6a047819 */ /* 0x002fe400000006ff */
[----:B------:R-:W-:Y:S02]  /*4390*/  LEA R91, R108, R87, 0x4 ;  /* 0x000000576c5b7211 */ /* 0x000fe400078e20ff */
[----:B------:R-:W1:Y:S02]  /*43a0*/  SYNCS.PHASECHK.TRANS64.TRYWAIT P0, [R3+URZ+0x50], R4 ;  /* 0x00005004030075a7 */ /* 0x000e6400080011ff */
[----:B-1----:R-:W-:Y:S05]  /*43b0*/  @!P0 BRA `(.L_x_60) ;  /* 0x0000000800c08947 */ /* 0x002fea0003800000 */
.L_x_92:
[----:B------:R-:W-:Y:S05]  /*43c0*/  BSYNC B0 ;  /* 0x0000000000007941 */ /* 0x000fea0003800000 */
.L_x_59:
[----:B------:R-:W2:Y:S01]  /*43d0*/  LDS.128 R88, [R91+0x38410] ;  /* 0x038410005b587984 */ /* 0x000ea20000000c00 */
[----:B------:R-:W-:Y:S01]  /*43e0*/  CREDUX.MAXABS.F32.NAN UR4, R129 ;  /* 0x00000000810472cc */ /* 0x000fe20000006400 */
[----:B------:R-:W-:Y:S01]  /*43f0*/  BSSY.RECONVERGENT B0, `(.L_x_61) ;  /* 0x0000013000007945 */ /* 0x000fe20003800200 */
[----:B------:R-:W-:Y:S01]  /*4400*/  ISETP.NE.AND P0, PT, R102, RZ, PT ;  /* 0x000000ff6600720c */ /* 0x000fe20003f05270 */
[----:B------:R3:W-:Y:S06]  /*4410*/  MEMBAR.ALL.CTA ;  /* 0x0000000000007992 */ /* 0x0007ec0000008000 */
[----:B---3--:R-:W3:Y:S01]  /*4420*/  FENCE.VIEW.ASYNC.S ;  /* 0x00000000000073c6 */ /* 0x008ee20000000000 */
[----:B------:R-:W-:-:S03]  /*4430*/  VIADD R108, R108, 0x1 ;  /* 0x000000016c6c7836 */ /* 0x000fc60000000000 */
[----:B------:R-:W-:Y:S01]  /*4440*/  IMAD.U32 R2, RZ, RZ, UR4 ;  /* 0x00000004ff027e24 */ /* 0x000fe2000f8e00ff */
[----:B---3--:R3:W-:Y:S04]  /*4450*/  SYNCS.ARRIVE.TRANS64.ART0 RZ, [R3+URZ+0x60], R0 ;  /* 0x0000600003ff79a7 */ /* 0x0087e800085000ff */
[----:B------:R3:W-:Y:S01]  /*4460*/  @!P0 STS [R119+0x38400], R2 ;  /* 0x0384000277008388 */ /* 0x0007e20000000800 */
[----:B------:R-:W-:Y:S01]  /*4470*/  BAR.SYNC.DEFER_BLOCKING 0x2, 0x80 ;  /* 0x0082000000007b1d */ /* 0x000fe20000010000 */
[----:B------:R-:W-:-:S13]  /*4480*/  LOP3.LUT P0, RZ, R121, R102, RZ, 0xfc, !PT ;  /* 0x0000006679ff7212 */ /* 0x000fda000780fcff */
[----:B------:R-:W-:Y:S05]  /*4490*/  @P0 BRA `(.L_x_62) ;  /* 0x0000000000200947 */ /* 0x000fea0003800000 */
[----:B------:R-:W-:Y:S01]  /*44a0*/  IMAD.U32 R87, RZ, RZ, UR7 ;  /* 0x00000007ff577e24 */ /* 0x000fe2000f8e00ff */
[----:B------:R-:W4:Y:S04]  /*44b0*/  LDCU.64 UR4, c[0x0][0x740] ;  /* 0x0000e800ff0477ac */ /* 0x000f280008000a00 */
[----:B-1----:R-:W1:Y:S01]  /*44c0*/  LDS.128 R4, [R87+0x38400] ;  /* 0x0384000057047984 */ /* 0x002e620000000c00 */
[----:B---34-:R-:W-:-:S04]  /*44d0*/  LEA R2, P0, R103, UR4, 0x2 ;  /* 0x0000000467027c11 */ /* 0x018fc8000f8010ff */
[----:B------:R-:W-:Y:S02]  /*44e0*/  LEA.HI.X R3, R103, UR5, R86, 0x2, P0 ;  /* 0x0000000567037c11 */ /* 0x000fe400080f1456 */
[----:B-1----:R-:W-:-:S04]  /*44f0*/  FMNMX3 R4, R4, RZ, R5, !PT ;  /* 0x000000ff04047276 */ /* 0x002fc80007800005 */
[----:B------:R-:W-:-:S05]  /*4500*/  FMNMX3 R7, R4, R6, R7, !PT ;  /* 0x0000000604077276 */ /* 0x000fca0007800007 */
[----:B------:R4:W-:Y:S02]  /*4510*/  REDG.E.MAX.S32.STRONG.GPU desc[UR22][R2.64], R7 ;  /* 0x000000070200798e */ /* 0x0009e4000d12e316 */
.L_x_62:
[----:B------:R-:W-:Y:S05]  /*4520*/  BSYNC.RECONVERGENT B0 ;  /* 0x0000000000007941 */ /* 0x000fea0003800200 */
.L_x_61:
[----:B--2---:R-:W-:Y:S02]  /*4530*/  ISETP.NE.AND P0, PT, R91, 0x1, PT ;  /* 0x000000015b00780c */ /* 0x004fe40003f05270 */
[----:B------:R-:W-:-:S04]  /*4540*/  ISETP.NE.AND P1, PT, R108, 0x2, PT ;  /* 0x000000026c00780c */ /* 0x000fc80003f25270 */
[----:B-1-34-:R-:W-:Y:S02]  /*4550*/  SEL R3, RZ, 0x1, P1 ;  /* 0x00000001ff037807 */ /* 0x01afe40000800000 */
[----:B------:R-:W-:Y:S02]  /*4560*/  SEL R108, R108, RZ, P1 ;  /* 0x000000ff6c6c7207 */ /* 0x000fe40000800000 */
[----:B------:R-:W-:-:S03]  /*4570*/  LOP3.LUT R106, R106, R3, RZ, 0x3c, !PT ;  /* 0x000000036a6a7212 */ /* 0x000fc600078e3cff */
[----:B------:R-:W-:Y:S05]  /*4580*/  @!P0 BRA `(.L_x_63) ;  /* 0xffffffe400fc8947 */ /* 0x000fea000383ffff */
.L_x_50:
[----:B------:R-:W-:-:S13]  /*4590*/  ISETP.NE.AND P0, PT, R121, RZ, PT ;  /* 0x000000ff7900720c */ /* 0x000fda0003f05270 */
[----:B------:R-:W-:Y:S05]  /*45a0*/  @P0 BRA `(.L_x_64) ;  /* 0x00000000001c0947 */ /* 0x000fea0003800000 */
[----:B------:R-:W2:Y:S01]  /*45b0*/  S2UR UR4, SR_CgaCtaId ;  /* 0x00000000000479c3 */ /* 0x000ea20000008800 */
[----:B------:R-:W-:Y:S01]  /*45c0*/  ELECT P1, URZ, PT ;  /* 0x0000000000ff782f */ /* 0x000fe20003820000 */
[----:B------:R-:W-:Y:S01]  /*45d0*/  HFMA2 R2, -RZ, RZ, 0, 5.9604644775390625e-08 ;  /* 0x00000001ff027431 */ /* 0x000fe200000001ff */
[----:B------:R-:W-:-:S05]  /*45e0*/  UMOV UR5, 0x40 ;  /* 0x0000004000057882 */ /* 0x000fca0000000000 */
[----:B------:R-:W-:Y:S01]  /*45f0*/  UVIRTCOUNT.DEALLOC.SMPOOL 0x80 ;  /* 0x000000800000784c */ /* 0x000fe20000000000 */
[----:B--2---:R-:W-:-:S09]  /*4600*/  ULEA UR4, UR4, UR5, 0x18 ;  /* 0x0000000504047291 */ /* 0x004fd2000f8ec0ff */
[----:B------:R2:W-:Y:S03]  /*4610*/  @P1 STS.U8 [UR4], R2 ;  /* 0x00000002ff001988 */ /* 0x0005e60008000004 */
.L_x_64:
[----:B------:R-:W-:Y:S06]  /*4620*/  BAR.SYNC.DEFER_BLOCKING 0x2, 0x80 ;  /* 0x0082000000007b1d */ /* 0x000fec0000010000 */
[----:B------:R-:W-:Y:S05]  /*4630*/  @P0 BRA `(.L_x_65) ;  /* 0x00000000009c0947 */ /* 0x000fea0003800000 */
[----:B------:R-:W3:Y:S01]  /*4640*/  S2UR UR5, SR_CgaCtaId ;  /* 0x00000000000579c3 */ /* 0x000ee20000008800 */
[----:B------:R-:W-:Y:S01]  /*4650*/  NOP ;  /* 0x0000000000007918 */ /* 0x000fe20000000000 */
[----:B------:R-:W-:Y:S01]  /*4660*/  UMOV UR4, 0x50 ;  /* 0x0000005000047882 */ /* 0x000fe20000000000 */
[----:B------:R-:W-:Y:S01]  /*4670*/  LOP3.LUT R4, R120, 0xffff, RZ, 0xc0, !PT ;  /* 0x0000ffff78047812 */ /* 0x000fe200078ec0ff */
[----:B------:R-:W-:-:S03]  /*4680*/  IMAD.MOV.U32 R3, RZ, RZ, 0xffff ;  /* 0x0000ffffff037424 */ /* 0x000fc600078e00ff */
[----:B------:R-:W-:-:S04]  /*4690*/  SHF.R.U32.HI R4, RZ, 0x5, R4 ;  /* 0x00000005ff047819 */ /* 0x000fc80000011604 */
[----:B------:R-:W-:Y:S01]  /*46a0*/  SHF.L.U32 R3, R3, R4, RZ ;  /* 0x0000000403037219 */ /* 0x000fe200000006ff */
[----:B------:R-:W-:-:S05]  /*46b0*/  VIADD R5, R4, 0x10 ;  /* 0x0000001004057836 */ /* 0x000fca0000000000 */
[----:B------:R-:W-:Y:S01]  /*46c0*/  SHF.L.U32 R0, R0, R5, RZ ;  /* 0x0000000500007219 */ /* 0x000fe200000006ff */
[----:B---3--:R-:W-:-:S03]  /*46d0*/  ULEA UR5, UR5, UR4, 0x18 ;  /* 0x0000000405057291 */ /* 0x008fc6000f8ec0ff */
[----:B------:R-:W-:-:S04]  /*46e0*/  LOP3.LUT R5, R0, R3, RZ, 0xfc, !PT ;  /* 0x0000000300057212 */ /* 0x000fc800078efcff */
[C---:B------:R-:W-:Y:S02]  /*46f0*/  LOP3.LUT R3, R5.reuse, 0xffff, RZ, 0xc0, !PT ;  /* 0x0000ffff05037812 */ /* 0x040fe400078ec0ff */
[----:B--2---:R-:W2:Y:S02]  /*4700*/  LDS R2, [UR5] ;  /* 0x00000005ff027984 */ /* 0x004ea40008000800 */
[----:B--2---:R-:W-:-:S04]  /*4710*/  LOP3.LUT R0, R5, 0xffff, R2, 0x80, !PT ;  /* 0x0000ffff05007812 */ /* 0x004fc800078e8002 */
[----:B------:R-:W-:-:S13]  /*4720*/  ISETP.NE.AND P0, PT, R0, R3, PT ;  /* 0x000000030000720c */ /* 0x000fda0003f05270 */
[----:B------:R-:W-:Y:S05]  /*4730*/  @P0 BRA `(.L_x_66) ;  /* 0x0000000000500947 */ /* 0x000fea0003800000 */
[----:B------:R-:W-:Y:S02]  /*4740*/  SHF.R.U32.HI R0, RZ, 0x10, R2 ;  /* 0x00000010ff007819 */ /* 0x000fe40000011602 */
[----:B------:R-:W-:-:S04]  /*4750*/  SHF.R.U32.HI R3, RZ, 0x10, R5 ;  /* 0x00000010ff037819 */ /* 0x000fc80000011605 */
[----:B------:R-:W-:-:S04]  /*4760*/  LOP3.LUT R0, R0, R3, RZ, 0xc0, !PT ;  /* 0x0000000300007212 */ /* 0x000fc800078ec0ff */
[----:B------:R-:W-:-:S13]  /*4770*/  ISETP.NE.AND P0, PT, R0, R3, PT ;  /* 0x000000030000720c */ /* 0x000fda0003f05270 */
[----:B------:R-:W-:Y:S05]  /*4780*/  @P0 BRA `(.L_x_67) ;  /* 0x0000000000300947 */ /* 0x000fea0003800000 */
[----:B------:R-:W-:Y:S01]  /*4790*/  R2UR UR8, R5 ;  /* 0x00000000050872ca */ /* 0x000fe200000e0000 */
[----:B------:R-:W2:Y:S01]  /*47a0*/  S2R R2, SR_LANEID ;  /* 0x0000000000027919 */ /* 0x000ea20000000000 */
[----:B------:R-:W-:Y:S02]  /*47b0*/  VOTEU.ANY UR6, UPT, PT ;  /* 0x0000000000067886 */ /* 0x000fe400038e0100 */
[----:B------:R-:W-:-:S09]  /*47c0*/  UFLO.U32 UR6, UR6 ;  /* 0x00000006000672bd */ /* 0x000fd200080e0000 */
[----:B------:R-:W-:-:S06]  /*47d0*/  ULOP3.LUT UR8, URZ, UR8, URZ, 0x33, !UPT ;  /* 0x00000008ff087292 */ /* 0x000fcc000f8e33ff */
[----:B------:R-:W-:-:S04]  /*47e0*/  IMAD.U32 R0, RZ, RZ, UR8 ;  /* 0x00000008ff007e24 */ /* 0x000fc8000f8e00ff */
[----:B------:R-:W3:Y:S02]  /*47f0*/  REDUX UR4, R0 ;  /* 0x00000000000473c4 */ /* 0x000ee40000000000 */
[----:B------:R4:W-:Y:S01]  /*4800*/  UTCATOMSWS.AND URZ, UR8 ;  /* 0x0000000800ff79e3 */ /* 0x0009e20008000000 */
[----:B--2---:R-:W-:Y:S01]  /*4810*/  ISETP.EQ.U32.AND P0, PT, R2, UR6, PT ;  /* 0x0000000602007c0c */ /* 0x004fe2000bf02070 */
[----:B---3--:R-:W-:-:S12]  /*4820*/  IMAD.U32 R2, RZ, RZ, UR4 ;  /* 0x00000004ff027e24 */ /* 0x008fd8000f8e00ff */
[----:B------:R4:W-:Y:S01]  /*4830*/  @P0 ATOMS.AND RZ, [UR5], R2 ;  /* 0x00000002ffff098c */ /* 0x0009e2000a800005 */
[----:B------:R-:W-:Y:S05]  /*4840*/  BRA `(.L_x_68) ;  /* 0x0000000000147947 */ /* 0x000fea0003800000 */
.L_x_67:
[----:B------:R-:W-:Y:S02]  /*4850*/  MOV R2, 0x4870 ;  /* 0x0000487000027802 */ /* 0x000fe40000000f00 */
[----:B-1----:R-:W-:Y:S05]  /*4860*/  CALL.REL.NOINC `($__internal_0_$__cuda_sm10x_tcgen05_guardrail_trap_col_being_dealloced_not_returned_by_alloc) ;  /* 0x0000000400ac7944 */ /* 0x002fea0003c00000 */
[----:B------:R-:W-:Y:S05]  /*4870*/  BRA `(.L_x_68) ;  /* 0x0000000000087947 */ /* 0x000fea0003800000 */
.L_x_66:
[----:B------:R-:W-:Y:S02]  /*4880*/  MOV R2, 0x48a0 ;  /* 0x000048a000027802 */ /* 0x000fe40000000f00 */
[----:B-1----:R-:W-:Y:S05]  /*4890*/  CALL.REL.NOINC `($__internal_2_$__cuda_sm10x_tcgen05_guardrail_trap_unallocated_columns_being_dealloced) ;  /* 0x0000000400b87944 */ /* 0x002fea0003c00000 */
.L_x_68:
[----:B------:R-:W-:Y:S01]  /*48a0*/  NOP ;  /* 0x0000000000007918 */ /* 0x000fe20000000000 */
.L_x_65:
[----:B------:R-:W-:-:S04]  /*48b0*/  DEPBAR.LE SB0, 0x0 ;  /* 0x000080000000791a */ /* 0x000fc80000000000 */
[----:B------:R-:W-:-:S04]  /*48c0*/  DEPBAR.LE SB0, 0x0 ;  /* 0x000080000000791a */ /* 0x000fc80000000000 */
[----:B----4-:R-:W-:Y:S05]  /*48d0*/  EXIT ;  /* 0x000000000000794d */ /* 0x010fea0003800000 */
.L_x_20:
[----:B------:R-:W-:-:S07]  /*48e0*/  MOV R20, R21 ;  /* 0x0000001500147202 */ /* 0x000fce0000000f00 */
.L_x_69:
[----:B----4-:R4:W3:Y:S02]  /*48f0*/  SYNCS.PHASECHK.TRANS64.TRYWAIT P0, [R14+URZ+0x60], R21 ;  /* 0x000060150e0075a7 */ /* 0x0108e400080011ff */
[----:B---3--:R-:W-:Y:S05]  /*4900*/  @!P0 NANOSLEEP.SYNCS 0x989680 ;  /* 0x009896800000895d */ /* 0x008fea0003900000 */
[----:B------:R-:W3:Y:S02]  /*4910*/  @!P0 SYNCS.PHASECHK.TRANS64 P0, [R14+URZ+0x60], R21 ;  /* 0x000060150e0085a7 */ /* 0x000ee400080010ff */
[----:B---3--:R-:W-:Y:S05]  /*4920*/  @!P0 BRA `(.L_x_69) ;  /* 0xfffffffc00f08947 */ /* 0x008fea000383ffff */
[----:B------:R-:W-:Y:S05]  /*4930*/  BRA `(.L_x_70) ;  /* 0xffffffc4005c7947 */ /* 0x000fea000383ffff */
.L_x_22:
[----:B------:R-:W-:-:S07]  /*4940*/  MOV R7, R6 ;  /* 0x0000000600077202 */ /* 0x000fce0000000f00 */
.L_x_71:
[----:B--2---:R2:W3:Y:S02]  /*4950*/  SYNCS.PHASECHK.TRANS64.TRYWAIT P0, [R2+URZ+0x60], R7 ;  /* 0x00006007020075a7 */ /* 0x0044e400080011ff */
[----:B---3--:R-:W-:Y:S05]  /*4960*/  @!P0 NANOSLEEP.SYNCS 0x989680 ;  /* 0x009896800000895d */ /* 0x008fea0003900000 */
[----:B------:R-:W3:Y:S02]  /*4970*/  @!P0 SYNCS.PHASECHK.TRANS64 P0, [R2+URZ+0x60], R7 ;  /* 0x00006007020085a7 */ /* 0x000ee400080010ff */
[----:B---3--:R-:W-:Y:S05]  /*4980*/  @!P0 BRA `(.L_x_71) ;  /* 0xfffffffc00f08947 */ /* 0x008fea000383ffff */
[----:B------:R-:W-:Y:S05]  /*4990*/  BRA `(.L_x_72) ;  /* 0xffffffc800087947 */ /* 0x000fea000383ffff */
.L_x_23:
[----:B------:R-:W-:-:S07]  /*49a0*/  MOV R9, R8 ;  /* 0x0000000800097202 */ /* 0x000fce0000000f00 */
.L_x_73:
[----:B--2---:R2:W3:Y:S02]  /*49b0*/  SYNCS.PHASECHK.TRANS64.TRYWAIT P0, [R3+URZ+0x60], R9 ;  /* 0x00006009030075a7 */ /* 0x0044e400080011ff */
[----:B---3--:R-:W-:Y:S05]  /*49c0*/  @!P0 NANOSLEEP.SYNCS 0x989680 ;  /* 0x009896800000895d */ /* 0x008fea0003900000 */
[----:B------:R-:W3:Y:S02]  /*49d0*/  @!P0 SYNCS.PHASECHK.TRANS64 P0, [R3+URZ+0x60], R9 ;  /* 0x00006009030085a7 */ /* 0x000ee400080010ff */
[----:B---3--:R-:W-:Y:S05]  /*49e0*/  @!P0 BRA `(.L_x_73) ;  /* 0xfffffffc00f08947 */ /* 0x008fea000383ffff */
[----:B------:R-:W-:Y:S05]  /*49f0*/  BRA `(.L_x_15) ;  /* 0xffffffc8003c7947 */ /* 0x000fea000383ffff */
.L_x_25:
[----:B------:R-:W-:-:S07]  /*4a00*/  MOV R0, UR32 ;  /* 0x0000002000007c02 */ /* 0x000fce0008000f00 */
.L_x_74:
[----:B---3--:R3:W4:Y:S02]  /*4a10*/  SYNCS.PHASECHK.TRANS64.TRYWAIT P0, [R0+URZ+0x50], RZ ;  /* 0x000050ff000075a7 */ /* 0x00872400080011ff */
[----:B----4-:R-:W-:Y:S05]  /*4a20*/  @!P0 NANOSLEEP.SYNCS 0x989680 ;  /* 0x009896800000895d */ /* 0x010fea0003900000 */
[----:B------:R-:W4:Y:S02]  /*4a30*/  @!P0 SYNCS.PHASECHK.TRANS64 P0, [R0+URZ+0x50], RZ ;  /* 0x000050ff000085a7 */ /* 0x000f2400080010ff */
[----:B----4-:R-:W-:Y:S05]  /*4a40*/  @!P0 BRA `(.L_x_74) ;  /* 0xfffffffc00f08947 */ /* 0x010fea000383ffff */
[----:B------:R-:W-:Y:S05]  /*4a50*/  BRA `(.L_x_75) ;  /* 0xffffffc8003c7947 */ /* 0x000fea000383ffff */
.L_x_28:
[----:B------:R-:W-:Y:S02]  /*4a60*/  MOV R6, UR9 ;  /* 0x0000000900067c02 */ /* 0x000fe40008000f00 */
[----:B------:R-:W-:Y:S02]  /*4a70*/  MOV R7, UR9 ;  /* 0x0000000900077c02 */ /* 0x000fe40008000f00 */
[----:B------:R-:W-:-:S07]  /*4a80*/  MOV R3, UR5 ;  /* 0x0000000500037c02 */ /* 0x000fce0008000f00 */
.L_x_76:
[----:B--2---:R2:W3:Y:S02]  /*4a90*/  SYNCS.PHASECHK.TRANS64.TRYWAIT P0, [R3+URZ+0x20], R7 ;  /* 0x00002007030075a7 */ /* 0x0044e400080011ff */
[----:B---3--:R-:W-:Y:S05]  /*4aa0*/  @!P0 NANOSLEEP.SYNCS 0x989680 ;  /* 0x009896800000895d */ /* 0x008fea0003900000 */
[----:B------:R-:W3:Y:S02]  /*4ab0*/  @!P0 SYNCS.PHASECHK.TRANS64 P0, [R3+URZ+0x20], R7 ;  /* 0x00002007030085a7 */ /* 0x000ee400080010ff */
[----:B---3--:R-:W-:Y:S05]  /*4ac0*/  @!P0 BRA `(.L_x_76) ;  /* 0xfffffffc00f08947 */ /* 0x008fea000383ffff */
[----:B------:R-:W-:Y:S05]  /*4ad0*/  BRA `(.L_x_27) ;  /* 0xffffffcc00087947 */ /* 0x000fea000383ffff */
.L_x_30:
[----:B------:R-:W-:-:S07]  /*4ae0*/  MOV R5, R4 ;  /* 0x0000000400057202 */ /* 0x000fce0000000f00 */
.L_x_77:
[----:B---3--:R3:W4:Y:S02]  /*4af0*/  SYNCS.PHASECHK.TRANS64.TRYWAIT P0, [R3+URZ+0x50], R5 ;  /* 0x00005005030075a7 */ /* 0x00872400080011ff */
[----:B----4-:R-:W-:Y:S05]  /*4b00*/  @!P0 NANOSLEEP.SYNCS 0x989680 ;  /* 0x009896800000895d */ /* 0x010fea0003900000 */
[----:B------:R-:W4:Y:S02]  /*4b10*/  @!P0 SYNCS.PHASECHK.TRANS64 P0, [R3+URZ+0x50], R5 ;  /* 0x00005005030085a7 */ /* 0x000f2400080010ff */
[----:B----4-:R-:W-:Y:S05]  /*4b20*/  @!P0 BRA `(.L_x_77) ;  /* 0xfffffffc00f08947 */ /* 0x010fea000383ffff */
[----:B------:R-:W-:Y:S05]  /*4b30*/  BRA `(.L_x_78) ;  /* 0xffffffcc005c7947 */ /* 0x000fea000383ffff */
.L_x_32:
[----:B------:R-:W-:Y:S02]  /*4b40*/  MOV R2, UR4 ;  /* 0x0000000400027c02 */ /* 0x000fe40008000f00 */
[----:B--2---:R-:W-:Y:S02]  /*4b50*/  MOV R3, UR4 ;  /* 0x0000000400037c02 */ /* 0x004fe40008000f00 */
[----:B------:R-:W-:-:S07]  /*4b60*/  MOV R0, UR5 ;  /* 0x0000000500007c02 */ /* 0x000fce0008000f00 */
.L_x_79:
[----:B--2---:R2:W3:Y:S02]  /*4b70*/  SYNCS.PHASECHK.TRANS64.TRYWAIT P0, [R0+URZ+0x20], R3 ;  /* 0x00002003000075a7 */ /* 0x0044e400080011ff */
[----:B---3--:R-:W-:Y:S05]  /*4b80*/  @!P0 NANOSLEEP.SYNCS 0x989680 ;  /* 0x009896800000895d */ /* 0x008fea0003900000 */
[----:B------:R-:W3:Y:S02]  /*4b90*/  @!P0 SYNCS.PHASECHK.TRANS64 P0, [R0+URZ+0x20], R3 ;  /* 0x00002003000085a7 */ /* 0x000ee400080010ff */
[----:B---3--:R-:W-:Y:S05]  /*4ba0*/  @!P0 BRA `(.L_x_79) ;  /* 0xfffffffc00f08947 */ /* 0x008fea000383ffff */
[----:B------:R-:W-:Y:S05]  /*4bb0*/  BRA `(.L_x_80) ;  /* 0xffffffcc00bc7947 */ /* 0x000fea000383ffff */
.L_x_34:
[----:B------:R-:W-:-:S07]  /*4bc0*/  MOV R2, UR12 ;  /* 0x0000000c00027c02 */ /* 0x000fce0008000f00 */
.L_x_81:
[----:B---3--:R3:W4:Y:S02]  /*4bd0*/  SYNCS.PHASECHK.TRANS64.TRYWAIT P0, [R2+URZ+0x50], RZ ;  /* 0x000050ff020075a7 */ /* 0x00872400080011ff */
[----:B----4-:R-:W-:Y:S05]  /*4be0*/  @!P0 NANOSLEEP.SYNCS 0x989680 ;  /* 0x009896800000895d */ /* 0x010fea0003900000 */
[----:B------:R-:W4:Y:S02]  /*4bf0*/  @!P0 SYNCS.PHASECHK.TRANS64 P0, [R2+URZ+0x50], RZ ;  /* 0x000050ff020085a7 */ /* 0x000f2400080010ff */
[----:B----4-:R-:W-:Y:S05]  /*4c00*/  @!P0 BRA `(.L_x_81) ;  /* 0xfffffffc00f08947 */ /* 0x010fea000383ffff */
[----:B------:R-:W-:Y:S05]  /*4c10*/  BRA `(.L_x_82) ;  /* 0xffffffcc00d47947 */ /* 0x000fea000383ffff */
.L_x_37:
[----:B------:R-:W-:Y:S02]  /*4c20*/  MOV R8, UR13 ;  /* 0x0000000d00087c02 */ /* 0x000fe40008000f00 */
[----:B------:R-:W-:Y:S02]  /*4c30*/  MOV R9, UR13 ;  /* 0x0000000d00097c02 */ /* 0x000fe40008000f00 */
[----:B------:R-:W-:-:S07]  /*4c40*/  MOV R0, UR12 ;  /* 0x0000000c00007c02 */ /* 0x000fce0008000f00 */
.L_x_83:
[----:B--2---:R2:W3:Y:S02]  /*4c50*/  SYNCS.PHASECHK.TRANS64.TRYWAIT P0, [R0+URZ+0x48], R9 ;  /* 0x00004809000075a7 */ /* 0x0044e400080011ff */
[----:B---3--:R-:W-:Y:S05]  /*4c60*/  @!P0 NANOSLEEP.SYNCS 0x989680 ;  /* 0x009896800000895d */ /* 0x008fea0003900000 */
[----:B------:R-:W3:Y:S02]  /*4c70*/  @!P0 SYNCS.PHASECHK.TRANS64 P0, [R0+URZ+0x48], R9 ;  /* 0x00004809000085a7 */ /* 0x000ee400080010ff */
[----:B---3--:R-:W-:Y:S05]  /*4c80*/  @!P0 BRA `(.L_x_83) ;  /* 0xfffffffc00f08947 */ /* 0x008fea000383ffff */
[----:B------:R-:W-:Y:S05]  /*4c90*/  BRA `(.L_x_36) ;  /* 0xffffffd400007947 */ /* 0x000fea000383ffff */
.L_x_39:
[----:B------:R-:W-:Y:S02]  /*4ca0*/  MOV R8, UR25 ;  /* 0x0000001900087c02 */ /* 0x000fe40008000f00 */
[----:B------:R-:W-:Y:S02]  /*4cb0*/  MOV R9, UR25 ;  /* 0x0000001900097c02 */ /* 0x000fe40008000f00 */
[----:B------:R-:W-:Y:S07]  /*4cc0*/  MOV R0, UR13 ;  /* 0x0000000d00007c02 */ /* 0x000fee0008000f00 */
.L_x_84:
[----:B--2---:R2:W3:Y:S02]  /*4cd0*/  SYNCS.PHASECHK.TRANS64.TRYWAIT P1, [R0+URZ], R9 ;  /* 0x00000009000075a7 */ /* 0x0044e400080211ff */
[----:B---3--:R-:W-:Y:S05]  /*4ce0*/  @!P1 NANOSLEEP.SYNCS 0x989680 ;  /* 0x009896800000995d */ /* 0x008fea0003900000 */
[----:B------:R-:W3:Y:S02]  /*4cf0*/  @!P1 SYNCS.PHASECHK.TRANS64 P1, [R0+URZ], R9 ;  /* 0x00000009000095a7 */ /* 0x000ee400080210ff */
[----:B---3--:R-:W-:Y:S05]  /*4d00*/  @!P1 BRA `(.L_x_84) ;  /* 0xfffffffc00f09947 */ /* 0x008fea000383ffff */
[----:B------:R-:W-:Y:S05]  /*4d10*/  BRA `(.L_x_38) ;  /* 0xffffffd4007c7947 */ /* 0x000fea000383ffff */
.L_x_41:
[-C--:B------:R-:W-:Y:S02]  /*4d20*/  MOV R8, R4.reuse ;  /* 0x0000000400087202 */ /* 0x080fe40000000f00 */
[----:B------:R-:W-:-:S07]  /*4d30*/  MOV R9, R4 ;  /* 0x0000000400097202 */ /* 0x000fce0000000f00 */
.L_x_85:
[----:B--2---:R2:W3:Y:S02]  /*4d40*/  SYNCS.PHASECHK.TRANS64.TRYWAIT P0, [R3+URZ+0x50], R9 ;  /* 0x00005009030075a7 */ /* 0x0044e400080011ff */
[----:B---3--:R-:W-:Y:S05]  /*4d50*/  @!P0 NANOSLEEP.SYNCS 0x989680 ;  /* 0x009896800000895d */ /* 0x008fea0003900000 */
[----:B------:R-:W3:Y:S02]  /*4d60*/  @!P0 SYNCS.PHASECHK.TRANS64 P0, [R3+URZ+0x50], R9 ;  /* 0x00005009030085a7 */ /* 0x000ee400080010ff */
[----:B---3--:R-:W-:Y:S05]  /*4d70*/  @!P0 BRA `(.L_x_85) ;  /* 0xfffffffc00f08947 */ /* 0x008fea000383ffff */
[----:B------:R-:W-:Y:S05]  /*4d80*/  BRA `(.L_x_86) ;  /* 0xffffffd400ec7947 */ /* 0x000fea000383ffff */
.L_x_43:
[----:B------:R-:W-:Y:S02]  /*4d90*/  MOV R2, UR35 ;  /* 0x0000002300027c02 */ /* 0x000fe40008000f00 */
[----:B--2---:R-:W-:Y:S02]  /*4da0*/  MOV R3, UR35 ;  /* 0x0000002300037c02 */ /* 0x004fe40008000f00 */
[----:B------:R-:W-:-:S07]  /*4db0*/  MOV R0, UR12 ;  /* 0x0000000c00007c02 */ /* 0x000fce0008000f00 */
.L_x_87:
[----:B--2---:R2:W3:Y:S02]  /*4dc0*/  SYNCS.PHASECHK.TRANS64.TRYWAIT P0, [R0+URZ+0x48], R3 ;  /* 0x00004803000075a7 */ /* 0x0044e400080011ff */
[----:B---3--:R-:W-:Y:S05]  /*4dd0*/  @!P0 NANOSLEEP.SYNCS 0x989680 ;  /* 0x009896800000895d */ /* 0x008fea0003900000 */
[----:B------:R-:W3:Y:S02]  /*4de0*/  @!P0 SYNCS.PHASECHK.TRANS64 P0, [R0+URZ+0x48], R3 ;  /* 0x00004803000085a7 */ /* 0x000ee400080010ff */
[----:B---3--:R-:W-:Y:S05]  /*4df0*/  @!P0 BRA `(.L_x_87) ;  /* 0xfffffffc00f08947 */ /* 0x008fea000383ffff */
[----:B------:R-:W-:Y:S05]  /*4e00*/  BRA `(.L_x_33) ;  /* 0xffffffd800147947 */ /* 0x000fea000383ffff */
.L_x_49:
[----:B-1----:R1:W4:Y:S02]  /*4e10*/  SYNCS.PHASECHK.TRANS64.TRYWAIT P0, [R87+URZ+0x50], RZ ;  /* 0x000050ff570075a7 */ /* 0x00232400080011ff */
[----:B----4-:R-:W-:Y:S05]  /*4e20*/  @!P0 NANOSLEEP.SYNCS 0x989680 ;  /* 0x009896800000895d */ /* 0x010fea0003900000 */
[----:B------:R-:W4:Y:S02]  /*4e30*/  @!P0 SYNCS.PHASECHK.TRANS64 P0, [R87+URZ+0x50], RZ ;  /* 0x000050ff570085a7 */ /* 0x000f2400080010ff */
[----:B----4-:R-:W-:Y:S05]  /*4e40*/  @!P0 BRA `(.L_x_49) ;  /* 0xfffffffc00f08947 */ /* 0x010fea000383ffff */
[----:B------:R-:W-:Y:S05]  /*4e50*/  BRA `(.L_x_88) ;  /* 0xffffffd800e87947 */ /* 0x000fea000383ffff */
.L_x_51:
[----:B------:R-:W-:-:S07]  /*4e60*/  MOV R3, R2 ;  /* 0x0000000200037202 */ /* 0x000fce0000000f00 */
.L_x_89:
[----:B--2---:R2:W3:Y:S02]  /*4e70*/  SYNCS.PHASECHK.TRANS64.TRYWAIT P0, [R87+URZ+0x40], R3 ;  /* 0x00004003570075a7 */ /* 0x0044e400080011ff */
[----:B---3--:R-:W-:Y:S05]  /*4e80*/  @!P0 NANOSLEEP.SYNCS 0x989680 ;  /* 0x009896800000895d */ /* 0x008fea0003900000 */
[----:B------:R-:W3:Y:S02]  /*4e90*/  @!P0 SYNCS.PHASECHK.TRANS64 P0, [R87+URZ+0x40], R3 ;  /* 0x00004003570085a7 */ /* 0x000ee400080010ff */
[----:B---3--:R-:W-:Y:S05]  /*4ea0*/  @!P0 BRA `(.L_x_89) ;  /* 0xfffffffc00f08947 */ /* 0x008fea000383ffff */
[----:B------:R-:W-:Y:S05]  /*4eb0*/  BRA `(.L_x_90) ;  /* 0xffffffdc00e47947 */ /* 0x000fea000383ffff */
.L_x_60:
[----:B------:R-:W-:-:S07]  /*4ec0*/  MOV R5, R4 ;  /* 0x0000000400057202 */ /* 0x000fce0000000f00 */
.L_x_91:
[----:B-1----:R1:W2:Y:S02]  /*4ed0*/  SYNCS.PHASECHK.TRANS64.TRYWAIT P0, [R3+URZ+0x50], R5 ;  /* 0x00005005030075a7 */ /* 0x0022a400080011ff */
[----:B--2---:R-:W-:Y:S05]  /*4ee0*/  @!P0 NANOSLEEP.SYNCS 0x989680 ;  /* 0x009896800000895d */ /* 0x004fea0003900000 */
[----:B------:R-:W2:Y:S02]  /*4ef0*/  @!P0 SYNCS.PHASECHK.TRANS64 P0, [R3+URZ+0x50], R5 ;  /* 0x00005005030085a7 */ /* 0x000ea400080010ff */
[----:B--2---:R-:W-:Y:S05]  /*4f00*/  @!P0 BRA `(.L_x_91) ;  /* 0xfffffffc00f08947 */ /* 0x004fea000383ffff */
[----:B------:R-:W-:Y:S05]  /*4f10*/  BRA `(.L_x_92) ;  /* 0xfffffff400287947 */ /* 0x000fea000383ffff */
        .weak           $__internal_0_$__cuda_sm10x_tcgen05_guardrail_trap_col_being_dealloced_not_returned_by_alloc
        .type           $__internal_0_$__cuda_sm10x_tcgen05_guardrail_trap_col_being_dealloced_not_returned_by_alloc,@function
        .size           $__internal_0_$__cuda_sm10x_tcgen05_guardrail_trap_col_being_dealloced_not_returned_by_alloc,($__internal_1_$__cuda_sm10x_tcgen05_guardrail_trap_phase_invalid_during_alloc - $__internal_0_$__cuda_sm10x_tcgen05_guardrail_trap_col_being_dealloced_not_returned_by_alloc)
$__internal_0_$__cuda_sm10x_tcgen05_guardrail_trap_col_being_dealloced_not_returned_by_alloc:
[----:B------:R-:W-:Y:S05]  /*4f20*/  BPT.TRAP 0x1 ;  /* 0x000000040000795c */ /* 0x000fea0000300000 */
[----:B------:R-:W-:-:S04]  /*4f30*/  HFMA2 R3, -RZ, RZ, 0, 0 ;  /* 0x00000000ff037431 */ /* 0x000fc800000001ff */
[----:B------:R-:W-:Y:S05]  /*4f40*/  RET.REL.NODEC R2 `(kernel_cutlass_kernel_cudnngrouped_gemmgrouped_gemm_swiglugrouped_gemm_swiglu_quantBlockScaledContiguousGroupedGemmKernel_object_at__TiledMMA_ThrLayoutVMNK11110000_PermutationMNK____MMAAt_0) ;  /* 0xffffffb0022c7950 */ /* 0x000fea0003c3ffff */
        .weak           $__internal_1_$__cuda_sm10x_tcgen05_guardrail_trap_phase_invalid_during_alloc
        .type           $__internal_1_$__cuda_sm10x_tcgen05_guardrail_trap_phase_invalid_during_alloc,@function
        .size           $__internal_1_$__cuda_sm10x_tcgen05_guardrail_trap_phase_invalid_during_alloc,($__internal_2_$__cuda_sm10x_tcgen05_guardrail_trap_unallocated_columns_being_dealloced - $__internal_1_$__cuda_sm10x_tcgen05_guardrail_trap_phase_invalid_during_alloc)
$__internal_1_$__cuda_sm10x_tcgen05_guardrail_trap_phase_invalid_during_alloc:
[----:B------:R-:W-:Y:S05]  /*4f50*/  BPT.TRAP 0x1 ;  /* 0x000000040000795c */ /* 0x000fea0000300000 */
[----:B------:R-:W-:-:S04]  /*4f60*/  MOV R3, 0x0 ;  /* 0x0000000000037802 */ /* 0x000fc80000000f00 */
[----:B------:R-:W-:Y:S05]  /*4f70*/  RET.REL.NODEC R2 `(kernel_cutlass_kernel_cudnngrouped_gemmgrouped_gemm_swiglugrouped_gemm_swiglu_quantBlockScaledContiguousGroupedGemmKernel_object_at__TiledMMA_ThrLayoutVMNK11110000_PermutationMNK____MMAAt_0) ;  /* 0xffffffb002207950 */ /* 0x000fea0003c3ffff */
        .weak           $__internal_2_$__cuda_sm10x_tcgen05_guardrail_trap_unallocated_columns_being_dealloced
        .type           $__internal_2_$__cuda_sm10x_tcgen05_guardrail_trap_unallocated_columns_being_dealloced,@function
        .size           $__internal_2_$__cuda_sm10x_tcgen05_guardrail_trap_unallocated_columns_being_dealloced,(.L_x_96 - $__internal_2_$__cuda_sm10x_tcgen05_guardrail_trap_unallocated_columns_being_dealloced)
$__internal_2_$__cuda_sm10x_tcgen05_guardrail_trap_unallocated_columns_being_dealloced:
[----:B------:R-:W-:Y:S05]  /*4f80*/  BPT.TRAP 0x1 ;  /* 0x000000040000795c */ /* 0x000fea0000300000 */
[----:B------:R-:W-:-:S04]  /*4f90*/  HFMA2 R3, -RZ, RZ, 0, 0 ;  /* 0x00000000ff037431 */ /* 0x000fc800000001ff */
[----:B------:R-:W-:Y:S05]  /*4fa0*/  RET.REL.NODEC R2 `(kernel_cutlass_kernel_cudnngrouped_gemmgrouped_gemm_swiglugrouped_gemm_swiglu_quantBlockScaledContiguousGroupedGemmKernel_object_at__TiledMMA_ThrLayoutVMNK11110000_PermutationMNK____MMAAt_0) ;  /* 0xffffffb002147950 */ /* 0x000fea0003c3ffff */
.L_x_93:
[----:B------:R-:W-:-:S00]  /*4fb0*/  BRA `(.L_x_93) ;  /* 0xfffffffc00fc7947 */ /* 0x000fc0000383ffff */
[----:B------:R-:W-:-:S00]  /*4fc0*/  NOP ;  /* 0x0000000000007918 */ /* 0x000fc00000000000 */
        /* <DEDUP_REMOVED lines=11> */
.L_x_96:


//--------------------- .nv.shared.kernel_cutlass_kernel_cudnngrouped_gemmgrouped_gemm_swiglugrouped_gemm_swiglu_quantBlockScaledContiguousGroupedGemmKernel_object_at__TiledMMA_ThrLayoutVMNK11110000_PermutationMNK____MMAAt_0 --------------------------
	.section	.nv.shared.kernel_cutlass_kernel_cudnngrouped_gemmgrouped_gemm_swiglugrouped_gemm_swiglu_quantBlockScaledContiguousGroupedGemmKernel_object_at__TiledMMA_ThrLayoutVMNK11110000_PermutationMNK____MMAAt_0,"aw",@nobits
	.sectionflags	@""
	.align	1024
	.zero		1024


//--------------------- .nv.shared.reserved.0     --------------------------
	.section	.nv.shared.reserved.0,"aw",@nobits
	.align	8
	.weak		__nv_reservedSMEM_offset_0_alias
	.size		__nv_reservedSMEM_offset_0_alias, 0, 64
	.other		__nv_reservedSMEM_offset_0_alias,@"STO_CUDA_RESERVED_SHARED STV_DEFAULT"
__nv_reservedSMEM_offset_0_alias:
	.zero		0
.nv.shared.reserved.0:
	.zero		64
	.weak		__nv_reservedSMEM_allocation_phase
	.type		__nv_reservedSMEM_allocation_phase,@object
	.size		__nv_reservedSMEM_allocation_phase,(.L_0 - __nv_reservedSMEM_allocation_phase)
__nv_reservedSMEM_allocation_phase:
	.zero		1
.L_0:
	.zero		7
	.weak		__nv_reservedSMEM_devtool_atexit_pc
	.type		__nv_reservedSMEM_devtool_atexit_pc,@object
	.size		__nv_reservedSMEM_devtool_atexit_pc,(__nv_reservedSMEM_allocation_mask - __nv_reservedSMEM_devtool_atexit_pc)
__nv_reservedSMEM_devtool_atexit_pc:
	.zero		8
	.weak		__nv_reservedSMEM_allocation_mask
	.type		__nv_reservedSMEM_allocation_mask,@object
	.size		__nv_reservedSMEM_allocation_mask,(.L_2 - __nv_reservedSMEM_allocation_mask)
__nv_reservedSMEM_allocation_mask:
	.zero		4
.L_2:


//--------------------- .nv.constant0.kernel_cutlass_kernel_cudnngrouped_gemmgrouped_gemm_swiglugrouped_gemm_swiglu_quantBlockScaledContiguousGroupedGemmKernel_object_at__TiledMMA_ThrLayoutVMNK11110000_PermutationMNK____MMAAt_0 --------------------------
	.section	.nv.constant0.kernel_cutlass_kernel_cudnngrouped_gemmgrouped_gemm_swiglugrouped_gemm_swiglu_quantBlockScaledContiguousGroupedGemmKernel_object_at__TiledMMA_ThrLayoutVMNK11110000_PermutationMNK____MMAAt_0,"a",@progbits
	.sectionflags	@""
	.align	4
.nv.constant0.kernel_cutlass_kernel_cudnngrouped_gemmgrouped_gemm_swiglugrouped_gemm_swiglu_quantBlockScaledContiguousGroupedGemmKernel_object_at__TiledMMA_ThrLayoutVMNK11110000_PermutationMNK____MMAAt_0:
	.zero		1924


//--------------------- SYMBOLS --------------------------

	.type		.nv.reservedSmem.offset0,@object
	.size		.nv.reservedSmem.offset0,0x4
	.type		.nv.reservedSmem.cap,@object
	.size		.nv.reservedSmem.cap,0x4
